//
// Generated by NVIDIA NVVM Compiler
//
// Compiler Build ID: CL-36424714
// Cuda compilation tools, release 13.0, V13.0.88
// Based on NVVM 20.0.0
//

.version 9.0
.target sm_100
.address_size 64

	// .globl	_Z6kernelPy
.global .align 4 .b8 precalc_xorwow_matrix[102400];
.global .align 4 .b8 precalc_xorwow_offset_matrix[102400];
.global .align 4 .b8 mrg32k3aM1[2304];
.global .align 4 .b8 mrg32k3aM2[2304];
.global .align 4 .b8 mrg32k3aM1SubSeq[2016];
.global .align 4 .b8 mrg32k3aM2SubSeq[2016];
.global .align 4 .b8 mrg32k3aM1Seq[2304];
.global .align 4 .b8 mrg32k3aM2Seq[2304];
.const .align 8 .b8 __cr_lgamma_table[72];
// _ZZ6kernelPyE12threadTotals has been demoted

.visible .entry _Z6kernelPy(
	.param .u64 .ptr .align 1 _Z6kernelPy_param_0
)
{
	.local .align 8 .b8 	__local_depot0[48];
	.reg .b64 	%SP;
	.reg .b64 	%SPL;
	.reg .pred 	%p<73>;
	.reg .b32 	%r<1297>;
	.reg .b32 	%f<29>;
	.reg .b64 	%rd<106>;
	// demoted variable
	.shared .align 8 .b8 _ZZ6kernelPyE12threadTotals[256];
	mov.u64 	%SPL, __local_depot0;
	ld.param.u64 	%rd14, [_Z6kernelPy_param_0];
	add.u64 	%rd1, %SPL, 0;
	mov.u32 	%r1, %tid.x;
	mov.u32 	%r2, %ctaid.x;
	mov.u32 	%r570, %ntid.x;
	mad.lo.s32 	%r3, %r2, %r570, %r1;
	// begin inline asm
	mov.u64 	%rd15, %clock64;
	// end inline asm
	cvt.u32.u64 	%r571, %rd15;
	xor.b32  	%r572, %r571, -1429050551;
	mul.lo.s32 	%r4, %r572, 1099087573;
	{ .reg .b32 tmp; mov.b64 {tmp, %r573}, %rd15; }
	xor.b32  	%r5, %r573, -136515619;
	mul.lo.s32 	%r574, %r5, -1703105765;
	add.s32 	%r575, %r4, %r574;
	add.s32 	%r576, %r575, 6615241;
	add.s32 	%r1021, %r4, 123456789;
	st.local.v2.u32 	[%rd1], {%r576, %r1021};
	xor.b32  	%r1020, %r4, 362436069;
	add.s32 	%r1019, %r574, 521288629;
	st.local.v2.u32 	[%rd1+8], {%r1020, %r1019};
	xor.b32  	%r1018, %r574, 88675123;
	add.s32 	%r1017, %r4, 5783321;
	st.local.v2.u32 	[%rd1+16], {%r1018, %r1017};
	setp.eq.s32 	%p1, %r3, 0;
	@%p1 bra 	$L__BB0_115;
	cvt.s64.s32 	%rd103, %r3;
	mov.b32 	%r1004, 0;
$L__BB0_2:
	mov.u64 	%rd3, %rd103;
	and.b64  	%rd4, %rd3, 3;
	setp.eq.s64 	%p2, %rd4, 0;
	@%p2 bra 	$L__BB0_114;
	mul.wide.u32 	%rd17, %r1004, 3200;
	mov.u64 	%rd18, precalc_xorwow_matrix;
	add.s64 	%rd5, %rd18, %rd17;
	mov.b32 	%r1017, 0;
	mov.u32 	%r1018, %r1017;
	mov.u32 	%r1019, %r1017;
	mov.u32 	%r1020, %r1017;
	mov.u32 	%r1021, %r1017;
	mov.u32 	%r1010, %r1017;
$L__BB0_4:
	mul.wide.u32 	%rd19, %r1010, 4;
	add.s64 	%rd20, %rd1, %rd19;
	ld.local.u32 	%r23, [%rd20+4];
	shl.b32 	%r24, %r1010, 5;
	mov.b32 	%r1016, 0;
$L__BB0_5:
	.pragma "nounroll";
	shr.u32 	%r580, %r23, %r1016;
	and.b32  	%r581, %r580, 1;
	setp.eq.b32 	%p3, %r581, 1;
	not.pred 	%p4, %p3;
	add.s32 	%r582, %r24, %r1016;
	mul.lo.s32 	%r583, %r582, 5;
	mul.wide.u32 	%rd21, %r583, 4;
	add.s64 	%rd6, %rd5, %rd21;
	@%p4 bra 	$L__BB0_7;
	ld.global.u32 	%r584, [%rd6];
	xor.b32  	%r1021, %r1021, %r584;
	ld.global.u32 	%r585, [%rd6+4];
	xor.b32  	%r1020, %r1020, %r585;
	ld.global.u32 	%r586, [%rd6+8];
	xor.b32  	%r1019, %r1019, %r586;
	ld.global.u32 	%r587, [%rd6+12];
	xor.b32  	%r1018, %r1018, %r587;
	ld.global.u32 	%r588, [%rd6+16];
	xor.b32  	%r1017, %r1017, %r588;
$L__BB0_7:
	and.b32  	%r590, %r580, 2;
	setp.eq.s32 	%p5, %r590, 0;
	@%p5 bra 	$L__BB0_9;
	ld.global.u32 	%r591, [%rd6+20];
	xor.b32  	%r1021, %r1021, %r591;
	ld.global.u32 	%r592, [%rd6+24];
	xor.b32  	%r1020, %r1020, %r592;
	ld.global.u32 	%r593, [%rd6+28];
	xor.b32  	%r1019, %r1019, %r593;
	ld.global.u32 	%r594, [%rd6+32];
	xor.b32  	%r1018, %r1018, %r594;
	ld.global.u32 	%r595, [%rd6+36];
	xor.b32  	%r1017, %r1017, %r595;
$L__BB0_9:
	and.b32  	%r597, %r580, 4;
	setp.eq.s32 	%p6, %r597, 0;
	@%p6 bra 	$L__BB0_11;
	ld.global.u32 	%r598, [%rd6+40];
	xor.b32  	%r1021, %r1021, %r598;
	ld.global.u32 	%r599, [%rd6+44];
	xor.b32  	%r1020, %r1020, %r599;
	ld.global.u32 	%r600, [%rd6+48];
	xor.b32  	%r1019, %r1019, %r600;
	ld.global.u32 	%r601, [%rd6+52];
	xor.b32  	%r1018, %r1018, %r601;
	ld.global.u32 	%r602, [%rd6+56];
	xor.b32  	%r1017, %r1017, %r602;
$L__BB0_11:
	and.b32  	%r604, %r580, 8;
	setp.eq.s32 	%p7, %r604, 0;
	@%p7 bra 	$L__BB0_13;
	ld.global.u32 	%r605, [%rd6+60];
	xor.b32  	%r1021, %r1021, %r605;
	ld.global.u32 	%r606, [%rd6+64];
	xor.b32  	%r1020, %r1020, %r606;
	ld.global.u32 	%r607, [%rd6+68];
	xor.b32  	%r1019, %r1019, %r607;
	ld.global.u32 	%r608, [%rd6+72];
	xor.b32  	%r1018, %r1018, %r608;
	ld.global.u32 	%r609, [%rd6+76];
	xor.b32  	%r1017, %r1017, %r609;
$L__BB0_13:
	and.b32  	%r611, %r580, 16;
	setp.eq.s32 	%p8, %r611, 0;
	@%p8 bra 	$L__BB0_15;
	ld.global.u32 	%r612, [%rd6+80];
	xor.b32  	%r1021, %r1021, %r612;
	ld.global.u32 	%r613, [%rd6+84];
	xor.b32  	%r1020, %r1020, %r613;
	ld.global.u32 	%r614, [%rd6+88];
	xor.b32  	%r1019, %r1019, %r614;
	ld.global.u32 	%r615, [%rd6+92];
	xor.b32  	%r1018, %r1018, %r615;
	ld.global.u32 	%r616, [%rd6+96];
	xor.b32  	%r1017, %r1017, %r616;
$L__BB0_15:
	and.b32  	%r618, %r580, 32;
	setp.eq.s32 	%p9, %r618, 0;
	@%p9 bra 	$L__BB0_17;
	ld.global.u32 	%r619, [%rd6+100];
	xor.b32  	%r1021, %r1021, %r619;
	ld.global.u32 	%r620, [%rd6+104];
	xor.b32  	%r1020, %r1020, %r620;
	ld.global.u32 	%r621, [%rd6+108];
	xor.b32  	%r1019, %r1019, %r621;
	ld.global.u32 	%r622, [%rd6+112];
	xor.b32  	%r1018, %r1018, %r622;
	ld.global.u32 	%r623, [%rd6+116];
	xor.b32  	%r1017, %r1017, %r623;
$L__BB0_17:
	and.b32  	%r625, %r580, 64;
	setp.eq.s32 	%p10, %r625, 0;
	@%p10 bra 	$L__BB0_19;
	ld.global.u32 	%r626, [%rd6+120];
	xor.b32  	%r1021, %r1021, %r626;
	ld.global.u32 	%r627, [%rd6+124];
	xor.b32  	%r1020, %r1020, %r627;
	ld.global.u32 	%r628, [%rd6+128];
	xor.b32  	%r1019, %r1019, %r628;
	ld.global.u32 	%r629, [%rd6+132];
	xor.b32  	%r1018, %r1018, %r629;
	ld.global.u32 	%r630, [%rd6+136];
	xor.b32  	%r1017, %r1017, %r630;
$L__BB0_19:
	and.b32  	%r632, %r580, 128;
	setp.eq.s32 	%p11, %r632, 0;
	@%p11 bra 	$L__BB0_21;
	ld.global.u32 	%r633, [%rd6+140];
	xor.b32  	%r1021, %r1021, %r633;
	ld.global.u32 	%r634, [%rd6+144];
	xor.b32  	%r1020, %r1020, %r634;
	ld.global.u32 	%r635, [%rd6+148];
	xor.b32  	%r1019, %r1019, %r635;
	ld.global.u32 	%r636, [%rd6+152];
	xor.b32  	%r1018, %r1018, %r636;
	ld.global.u32 	%r637, [%rd6+156];
	xor.b32  	%r1017, %r1017, %r637;
$L__BB0_21:
	and.b32  	%r639, %r580, 256;
	setp.eq.s32 	%p12, %r639, 0;
	@%p12 bra 	$L__BB0_23;
	ld.global.u32 	%r640, [%rd6+160];
	xor.b32  	%r1021, %r1021, %r640;
	ld.global.u32 	%r641, [%rd6+164];
	xor.b32  	%r1020, %r1020, %r641;
	ld.global.u32 	%r642, [%rd6+168];
	xor.b32  	%r1019, %r1019, %r642;
	ld.global.u32 	%r643, [%rd6+172];
	xor.b32  	%r1018, %r1018, %r643;
	ld.global.u32 	%r644, [%rd6+176];
	xor.b32  	%r1017, %r1017, %r644;
$L__BB0_23:
	and.b32  	%r646, %r580, 512;
	setp.eq.s32 	%p13, %r646, 0;
	@%p13 bra 	$L__BB0_25;
	ld.global.u32 	%r647, [%rd6+180];
	xor.b32  	%r1021, %r1021, %r647;
	ld.global.u32 	%r648, [%rd6+184];
	xor.b32  	%r1020, %r1020, %r648;
	ld.global.u32 	%r649, [%rd6+188];
	xor.b32  	%r1019, %r1019, %r649;
	ld.global.u32 	%r650, [%rd6+192];
	xor.b32  	%r1018, %r1018, %r650;
	ld.global.u32 	%r651, [%rd6+196];
	xor.b32  	%r1017, %r1017, %r651;
$L__BB0_25:
	and.b32  	%r653, %r580, 1024;
	setp.eq.s32 	%p14, %r653, 0;
	@%p14 bra 	$L__BB0_27;
	ld.global.u32 	%r654, [%rd6+200];
	xor.b32  	%r1021, %r1021, %r654;
	ld.global.u32 	%r655, [%rd6+204];
	xor.b32  	%r1020, %r1020, %r655;
	ld.global.u32 	%r656, [%rd6+208];
	xor.b32  	%r1019, %r1019, %r656;
	ld.global.u32 	%r657, [%rd6+212];
	xor.b32  	%r1018, %r1018, %r657;
	ld.global.u32 	%r658, [%rd6+216];
	xor.b32  	%r1017, %r1017, %r658;
$L__BB0_27:
	and.b32  	%r660, %r580, 2048;
	setp.eq.s32 	%p15, %r660, 0;
	@%p15 bra 	$L__BB0_29;
	ld.global.u32 	%r661, [%rd6+220];
	xor.b32  	%r1021, %r1021, %r661;
	ld.global.u32 	%r662, [%rd6+224];
	xor.b32  	%r1020, %r1020, %r662;
	ld.global.u32 	%r663, [%rd6+228];
	xor.b32  	%r1019, %r1019, %r663;
	ld.global.u32 	%r664, [%rd6+232];
	xor.b32  	%r1018, %r1018, %r664;
	ld.global.u32 	%r665, [%rd6+236];
	xor.b32  	%r1017, %r1017, %r665;
$L__BB0_29:
	and.b32  	%r667, %r580, 4096;
	setp.eq.s32 	%p16, %r667, 0;
	@%p16 bra 	$L__BB0_31;
	ld.global.u32 	%r668, [%rd6+240];
	xor.b32  	%r1021, %r1021, %r668;
	ld.global.u32 	%r669, [%rd6+244];
	xor.b32  	%r1020, %r1020, %r669;
	ld.global.u32 	%r670, [%rd6+248];
	xor.b32  	%r1019, %r1019, %r670;
	ld.global.u32 	%r671, [%rd6+252];
	xor.b32  	%r1018, %r1018, %r671;
	ld.global.u32 	%r672, [%rd6+256];
	xor.b32  	%r1017, %r1017, %r672;
$L__BB0_31:
	and.b32  	%r674, %r580, 8192;
	setp.eq.s32 	%p17, %r674, 0;
	@%p17 bra 	$L__BB0_33;
	ld.global.u32 	%r675, [%rd6+260];
	xor.b32  	%r1021, %r1021, %r675;
	ld.global.u32 	%r676, [%rd6+264];
	xor.b32  	%r1020, %r1020, %r676;
	ld.global.u32 	%r677, [%rd6+268];
	xor.b32  	%r1019, %r1019, %r677;
	ld.global.u32 	%r678, [%rd6+272];
	xor.b32  	%r1018, %r1018, %r678;
	ld.global.u32 	%r679, [%rd6+276];
	xor.b32  	%r1017, %r1017, %r679;
$L__BB0_33:
	and.b32  	%r681, %r580, 16384;
	setp.eq.s32 	%p18, %r681, 0;
	@%p18 bra 	$L__BB0_35;
	ld.global.u32 	%r682, [%rd6+280];
	xor.b32  	%r1021, %r1021, %r682;
	ld.global.u32 	%r683, [%rd6+284];
	xor.b32  	%r1020, %r1020, %r683;
	ld.global.u32 	%r684, [%rd6+288];
	xor.b32  	%r1019, %r1019, %r684;
	ld.global.u32 	%r685, [%rd6+292];
	xor.b32  	%r1018, %r1018, %r685;
	ld.global.u32 	%r686, [%rd6+296];
	xor.b32  	%r1017, %r1017, %r686;
$L__BB0_35:
	and.b32  	%r688, %r580, 32768;
	setp.eq.s32 	%p19, %r688, 0;
	@%p19 bra 	$L__BB0_37;
	ld.global.u32 	%r689, [%rd6+300];
	xor.b32  	%r1021, %r1021, %r689;
	ld.global.u32 	%r690, [%rd6+304];
	xor.b32  	%r1020, %r1020, %r690;
	ld.global.u32 	%r691, [%rd6+308];
	xor.b32  	%r1019, %r1019, %r691;
	ld.global.u32 	%r692, [%rd6+312];
	xor.b32  	%r1018, %r1018, %r692;
	ld.global.u32 	%r693, [%rd6+316];
	xor.b32  	%r1017, %r1017, %r693;
$L__BB0_37:
	add.s32 	%r1016, %r1016, 16;
	setp.ne.s32 	%p20, %r1016, 32;
	@%p20 bra 	$L__BB0_5;
	mad.lo.s32 	%r694, %r1010, -31, %r24;
	add.s32 	%r1010, %r694, 1;
	setp.ne.s32 	%p21, %r1010, 5;
	@%p21 bra 	$L__BB0_4;
	st.local.u32 	[%rd1+4], %r1021;
	st.local.v2.u32 	[%rd1+8], {%r1020, %r1019};
	st.local.v2.u32 	[%rd1+16], {%r1018, %r1017};
	setp.eq.s64 	%p22, %rd4, 1;
	@%p22 bra 	$L__BB0_114;
	mov.b32 	%r1017, 0;
	mov.u32 	%r1018, %r1017;
	mov.u32 	%r1019, %r1017;
	mov.u32 	%r1020, %r1017;
	mov.u32 	%r1021, %r1017;
	mov.u32 	%r1102, %r1017;
$L__BB0_41:
	mul.wide.u32 	%rd22, %r1102, 4;
	add.s64 	%rd23, %rd1, %rd22;
	ld.local.u32 	%r199, [%rd23+4];
	shl.b32 	%r200, %r1102, 5;
	mov.b32 	%r1108, 0;
$L__BB0_42:
	.pragma "nounroll";
	shr.u32 	%r697, %r199, %r1108;
	and.b32  	%r698, %r697, 1;
	setp.eq.b32 	%p23, %r698, 1;
	not.pred 	%p24, %p23;
	add.s32 	%r699, %r200, %r1108;
	mul.lo.s32 	%r700, %r699, 5;
	mul.wide.u32 	%rd24, %r700, 4;
	add.s64 	%rd7, %rd5, %rd24;
	@%p24 bra 	$L__BB0_44;
	ld.global.u32 	%r701, [%rd7];
	xor.b32  	%r1021, %r1021, %r701;
	ld.global.u32 	%r702, [%rd7+4];
	xor.b32  	%r1020, %r1020, %r702;
	ld.global.u32 	%r703, [%rd7+8];
	xor.b32  	%r1019, %r1019, %r703;
	ld.global.u32 	%r704, [%rd7+12];
	xor.b32  	%r1018, %r1018, %r704;
	ld.global.u32 	%r705, [%rd7+16];
	xor.b32  	%r1017, %r1017, %r705;
$L__BB0_44:
	and.b32  	%r707, %r697, 2;
	setp.eq.s32 	%p25, %r707, 0;
	@%p25 bra 	$L__BB0_46;
	ld.global.u32 	%r708, [%rd7+20];
	xor.b32  	%r1021, %r1021, %r708;
	ld.global.u32 	%r709, [%rd7+24];
	xor.b32  	%r1020, %r1020, %r709;
	ld.global.u32 	%r710, [%rd7+28];
	xor.b32  	%r1019, %r1019, %r710;
	ld.global.u32 	%r711, [%rd7+32];
	xor.b32  	%r1018, %r1018, %r711;
	ld.global.u32 	%r712, [%rd7+36];
	xor.b32  	%r1017, %r1017, %r712;
$L__BB0_46:
	and.b32  	%r714, %r697, 4;
	setp.eq.s32 	%p26, %r714, 0;
	@%p26 bra 	$L__BB0_48;
	ld.global.u32 	%r715, [%rd7+40];
	xor.b32  	%r1021, %r1021, %r715;
	ld.global.u32 	%r716, [%rd7+44];
	xor.b32  	%r1020, %r1020, %r716;
	ld.global.u32 	%r717, [%rd7+48];
	xor.b32  	%r1019, %r1019, %r717;
	ld.global.u32 	%r718, [%rd7+52];
	xor.b32  	%r1018, %r1018, %r718;
	ld.global.u32 	%r719, [%rd7+56];
	xor.b32  	%r1017, %r1017, %r719;
$L__BB0_48:
	and.b32  	%r721, %r697, 8;
	setp.eq.s32 	%p27, %r721, 0;
	@%p27 bra 	$L__BB0_50;
	ld.global.u32 	%r722, [%rd7+60];
	xor.b32  	%r1021, %r1021, %r722;
	ld.global.u32 	%r723, [%rd7+64];
	xor.b32  	%r1020, %r1020, %r723;
	ld.global.u32 	%r724, [%rd7+68];
	xor.b32  	%r1019, %r1019, %r724;
	ld.global.u32 	%r725, [%rd7+72];
	xor.b32  	%r1018, %r1018, %r725;
	ld.global.u32 	%r726, [%rd7+76];
	xor.b32  	%r1017, %r1017, %r726;
$L__BB0_50:
	and.b32  	%r728, %r697, 16;
	setp.eq.s32 	%p28, %r728, 0;
	@%p28 bra 	$L__BB0_52;
	ld.global.u32 	%r729, [%rd7+80];
	xor.b32  	%r1021, %r1021, %r729;
	ld.global.u32 	%r730, [%rd7+84];
	xor.b32  	%r1020, %r1020, %r730;
	ld.global.u32 	%r731, [%rd7+88];
	xor.b32  	%r1019, %r1019, %r731;
	ld.global.u32 	%r732, [%rd7+92];
	xor.b32  	%r1018, %r1018, %r732;
	ld.global.u32 	%r733, [%rd7+96];
	xor.b32  	%r1017, %r1017, %r733;
$L__BB0_52:
	and.b32  	%r735, %r697, 32;
	setp.eq.s32 	%p29, %r735, 0;
	@%p29 bra 	$L__BB0_54;
	ld.global.u32 	%r736, [%rd7+100];
	xor.b32  	%r1021, %r1021, %r736;
	ld.global.u32 	%r737, [%rd7+104];
	xor.b32  	%r1020, %r1020, %r737;
	ld.global.u32 	%r738, [%rd7+108];
	xor.b32  	%r1019, %r1019, %r738;
	ld.global.u32 	%r739, [%rd7+112];
	xor.b32  	%r1018, %r1018, %r739;
	ld.global.u32 	%r740, [%rd7+116];
	xor.b32  	%r1017, %r1017, %r740;
$L__BB0_54:
	and.b32  	%r742, %r697, 64;
	setp.eq.s32 	%p30, %r742, 0;
	@%p30 bra 	$L__BB0_56;
	ld.global.u32 	%r743, [%rd7+120];
	xor.b32  	%r1021, %r1021, %r743;
	ld.global.u32 	%r744, [%rd7+124];
	xor.b32  	%r1020, %r1020, %r744;
	ld.global.u32 	%r745, [%rd7+128];
	xor.b32  	%r1019, %r1019, %r745;
	ld.global.u32 	%r746, [%rd7+132];
	xor.b32  	%r1018, %r1018, %r746;
	ld.global.u32 	%r747, [%rd7+136];
	xor.b32  	%r1017, %r1017, %r747;
$L__BB0_56:
	and.b32  	%r749, %r697, 128;
	setp.eq.s32 	%p31, %r749, 0;
	@%p31 bra 	$L__BB0_58;
	ld.global.u32 	%r750, [%rd7+140];
	xor.b32  	%r1021, %r1021, %r750;
	ld.global.u32 	%r751, [%rd7+144];
	xor.b32  	%r1020, %r1020, %r751;
	ld.global.u32 	%r752, [%rd7+148];
	xor.b32  	%r1019, %r1019, %r752;
	ld.global.u32 	%r753, [%rd7+152];
	xor.b32  	%r1018, %r1018, %r753;
	ld.global.u32 	%r754, [%rd7+156];
	xor.b32  	%r1017, %r1017, %r754;
$L__BB0_58:
	and.b32  	%r756, %r697, 256;
	setp.eq.s32 	%p32, %r756, 0;
	@%p32 bra 	$L__BB0_60;
	ld.global.u32 	%r757, [%rd7+160];
	xor.b32  	%r1021, %r1021, %r757;
	ld.global.u32 	%r758, [%rd7+164];
	xor.b32  	%r1020, %r1020, %r758;
	ld.global.u32 	%r759, [%rd7+168];
	xor.b32  	%r1019, %r1019, %r759;
	ld.global.u32 	%r760, [%rd7+172];
	xor.b32  	%r1018, %r1018, %r760;
	ld.global.u32 	%r761, [%rd7+176];
	xor.b32  	%r1017, %r1017, %r761;
$L__BB0_60:
	and.b32  	%r763, %r697, 512;
	setp.eq.s32 	%p33, %r763, 0;
	@%p33 bra 	$L__BB0_62;
	ld.global.u32 	%r764, [%rd7+180];
	xor.b32  	%r1021, %r1021, %r764;
	ld.global.u32 	%r765, [%rd7+184];
	xor.b32  	%r1020, %r1020, %r765;
	ld.global.u32 	%r766, [%rd7+188];
	xor.b32  	%r1019, %r1019, %r766;
	ld.global.u32 	%r767, [%rd7+192];
	xor.b32  	%r1018, %r1018, %r767;
	ld.global.u32 	%r768, [%rd7+196];
	xor.b32  	%r1017, %r1017, %r768;
$L__BB0_62:
	and.b32  	%r770, %r697, 1024;
	setp.eq.s32 	%p34, %r770, 0;
	@%p34 bra 	$L__BB0_64;
	ld.global.u32 	%r771, [%rd7+200];
	xor.b32  	%r1021, %r1021, %r771;
	ld.global.u32 	%r772, [%rd7+204];
	xor.b32  	%r1020, %r1020, %r772;
	ld.global.u32 	%r773, [%rd7+208];
	xor.b32  	%r1019, %r1019, %r773;
	ld.global.u32 	%r774, [%rd7+212];
	xor.b32  	%r1018, %r1018, %r774;
	ld.global.u32 	%r775, [%rd7+216];
	xor.b32  	%r1017, %r1017, %r775;
$L__BB0_64:
	and.b32  	%r777, %r697, 2048;
	setp.eq.s32 	%p35, %r777, 0;
	@%p35 bra 	$L__BB0_66;
	ld.global.u32 	%r778, [%rd7+220];
	xor.b32  	%r1021, %r1021, %r778;
	ld.global.u32 	%r779, [%rd7+224];
	xor.b32  	%r1020, %r1020, %r779;
	ld.global.u32 	%r780, [%rd7+228];
	xor.b32  	%r1019, %r1019, %r780;
	ld.global.u32 	%r781, [%rd7+232];
	xor.b32  	%r1018, %r1018, %r781;
	ld.global.u32 	%r782, [%rd7+236];
	xor.b32  	%r1017, %r1017, %r782;
$L__BB0_66:
	and.b32  	%r784, %r697, 4096;
	setp.eq.s32 	%p36, %r784, 0;
	@%p36 bra 	$L__BB0_68;
	ld.global.u32 	%r785, [%rd7+240];
	xor.b32  	%r1021, %r1021, %r785;
	ld.global.u32 	%r786, [%rd7+244];
	xor.b32  	%r1020, %r1020, %r786;
	ld.global.u32 	%r787, [%rd7+248];
	xor.b32  	%r1019, %r1019, %r787;
	ld.global.u32 	%r788, [%rd7+252];
	xor.b32  	%r1018, %r1018, %r788;
	ld.global.u32 	%r789, [%rd7+256];
	xor.b32  	%r1017, %r1017, %r789;
$L__BB0_68:
	and.b32  	%r791, %r697, 8192;
	setp.eq.s32 	%p37, %r791, 0;
	@%p37 bra 	$L__BB0_70;
	ld.global.u32 	%r792, [%rd7+260];
	xor.b32  	%r1021, %r1021, %r792;
	ld.global.u32 	%r793, [%rd7+264];
	xor.b32  	%r1020, %r1020, %r793;
	ld.global.u32 	%r794, [%rd7+268];
	xor.b32  	%r1019, %r1019, %r794;
	ld.global.u32 	%r795, [%rd7+272];
	xor.b32  	%r1018, %r1018, %r795;
	ld.global.u32 	%r796, [%rd7+276];
	xor.b32  	%r1017, %r1017, %r796;
$L__BB0_70:
	and.b32  	%r798, %r697, 16384;
	setp.eq.s32 	%p38, %r798, 0;
	@%p38 bra 	$L__BB0_72;
	ld.global.u32 	%r799, [%rd7+280];
	xor.b32  	%r1021, %r1021, %r799;
	ld.global.u32 	%r800, [%rd7+284];
	xor.b32  	%r1020, %r1020, %r800;
	ld.global.u32 	%r801, [%rd7+288];
	xor.b32  	%r1019, %r1019, %r801;
	ld.global.u32 	%r802, [%rd7+292];
	xor.b32  	%r1018, %r1018, %r802;
	ld.global.u32 	%r803, [%rd7+296];
	xor.b32  	%r1017, %r1017, %r803;
$L__BB0_72:
	and.b32  	%r805, %r697, 32768;
	setp.eq.s32 	%p39, %r805, 0;
	@%p39 bra 	$L__BB0_74;
	ld.global.u32 	%r806, [%rd7+300];
	xor.b32  	%r1021, %r1021, %r806;
	ld.global.u32 	%r807, [%rd7+304];
	xor.b32  	%r1020, %r1020, %r807;
	ld.global.u32 	%r808, [%rd7+308];
	xor.b32  	%r1019, %r1019, %r808;
	ld.global.u32 	%r809, [%rd7+312];
	xor.b32  	%r1018, %r1018, %r809;
	ld.global.u32 	%r810, [%rd7+316];
	xor.b32  	%r1017, %r1017, %r810;
$L__BB0_74:
	add.s32 	%r1108, %r1108, 16;
	setp.ne.s32 	%p40, %r1108, 32;
	@%p40 bra 	$L__BB0_42;
	mad.lo.s32 	%r811, %r1102, -31, %r200;
	add.s32 	%r1102, %r811, 1;
	setp.ne.s32 	%p41, %r1102, 5;
	@%p41 bra 	$L__BB0_41;
	st.local.u32 	[%rd1+4], %r1021;
	st.local.v2.u32 	[%rd1+8], {%r1020, %r1019};
	st.local.v2.u32 	[%rd1+16], {%r1018, %r1017};
	setp.ne.s64 	%p42, %rd4, 3;
	@%p42 bra 	$L__BB0_114;
	mov.b32 	%r1017, 0;
	mov.u32 	%r1018, %r1017;
	mov.u32 	%r1019, %r1017;
	mov.u32 	%r1020, %r1017;
	mov.u32 	%r1021, %r1017;
	mov.u32 	%r1194, %r1017;
$L__BB0_78:
	mul.wide.u32 	%rd25, %r1194, 4;
	add.s64 	%rd26, %rd1, %rd25;
	ld.local.u32 	%r375, [%rd26+4];
	shl.b32 	%r376, %r1194, 5;
	mov.b32 	%r1200, 0;
$L__BB0_79:
	.pragma "nounroll";
	shr.u32 	%r814, %r375, %r1200;
	and.b32  	%r815, %r814, 1;
	setp.eq.b32 	%p43, %r815, 1;
	not.pred 	%p44, %p43;
	add.s32 	%r816, %r376, %r1200;
	mul.lo.s32 	%r817, %r816, 5;
	mul.wide.u32 	%rd27, %r817, 4;
	add.s64 	%rd8, %rd5, %rd27;
	@%p44 bra 	$L__BB0_81;
	ld.global.u32 	%r818, [%rd8];
	xor.b32  	%r1021, %r1021, %r818;
	ld.global.u32 	%r819, [%rd8+4];
	xor.b32  	%r1020, %r1020, %r819;
	ld.global.u32 	%r820, [%rd8+8];
	xor.b32  	%r1019, %r1019, %r820;
	ld.global.u32 	%r821, [%rd8+12];
	xor.b32  	%r1018, %r1018, %r821;
	ld.global.u32 	%r822, [%rd8+16];
	xor.b32  	%r1017, %r1017, %r822;
$L__BB0_81:
	and.b32  	%r824, %r814, 2;
	setp.eq.s32 	%p45, %r824, 0;
	@%p45 bra 	$L__BB0_83;
	ld.global.u32 	%r825, [%rd8+20];
	xor.b32  	%r1021, %r1021, %r825;
	ld.global.u32 	%r826, [%rd8+24];
	xor.b32  	%r1020, %r1020, %r826;
	ld.global.u32 	%r827, [%rd8+28];
	xor.b32  	%r1019, %r1019, %r827;
	ld.global.u32 	%r828, [%rd8+32];
	xor.b32  	%r1018, %r1018, %r828;
	ld.global.u32 	%r829, [%rd8+36];
	xor.b32  	%r1017, %r1017, %r829;
$L__BB0_83:
	and.b32  	%r831, %r814, 4;
	setp.eq.s32 	%p46, %r831, 0;
	@%p46 bra 	$L__BB0_85;
	ld.global.u32 	%r832, [%rd8+40];
	xor.b32  	%r1021, %r1021, %r832;
	ld.global.u32 	%r833, [%rd8+44];
	xor.b32  	%r1020, %r1020, %r833;
	ld.global.u32 	%r834, [%rd8+48];
	xor.b32  	%r1019, %r1019, %r834;
	ld.global.u32 	%r835, [%rd8+52];
	xor.b32  	%r1018, %r1018, %r835;
	ld.global.u32 	%r836, [%rd8+56];
	xor.b32  	%r1017, %r1017, %r836;
$L__BB0_85:
	and.b32  	%r838, %r814, 8;
	setp.eq.s32 	%p47, %r838, 0;
	@%p47 bra 	$L__BB0_87;
	ld.global.u32 	%r839, [%rd8+60];
	xor.b32  	%r1021, %r1021, %r839;
	ld.global.u32 	%r840, [%rd8+64];
	xor.b32  	%r1020, %r1020, %r840;
	ld.global.u32 	%r841, [%rd8+68];
	xor.b32  	%r1019, %r1019, %r841;
	ld.global.u32 	%r842, [%rd8+72];
	xor.b32  	%r1018, %r1018, %r842;
	ld.global.u32 	%r843, [%rd8+76];
	xor.b32  	%r1017, %r1017, %r843;
$L__BB0_87:
	and.b32  	%r845, %r814, 16;
	setp.eq.s32 	%p48, %r845, 0;
	@%p48 bra 	$L__BB0_89;
	ld.global.u32 	%r846, [%rd8+80];
	xor.b32  	%r1021, %r1021, %r846;
	ld.global.u32 	%r847, [%rd8+84];
	xor.b32  	%r1020, %r1020, %r847;
	ld.global.u32 	%r848, [%rd8+88];
	xor.b32  	%r1019, %r1019, %r848;
	ld.global.u32 	%r849, [%rd8+92];
	xor.b32  	%r1018, %r1018, %r849;
	ld.global.u32 	%r850, [%rd8+96];
	xor.b32  	%r1017, %r1017, %r850;
$L__BB0_89:
	and.b32  	%r852, %r814, 32;
	setp.eq.s32 	%p49, %r852, 0;
	@%p49 bra 	$L__BB0_91;
	ld.global.u32 	%r853, [%rd8+100];
	xor.b32  	%r1021, %r1021, %r853;
	ld.global.u32 	%r854, [%rd8+104];
	xor.b32  	%r1020, %r1020, %r854;
	ld.global.u32 	%r855, [%rd8+108];
	xor.b32  	%r1019, %r1019, %r855;
	ld.global.u32 	%r856, [%rd8+112];
	xor.b32  	%r1018, %r1018, %r856;
	ld.global.u32 	%r857, [%rd8+116];
	xor.b32  	%r1017, %r1017, %r857;
$L__BB0_91:
	and.b32  	%r859, %r814, 64;
	setp.eq.s32 	%p50, %r859, 0;
	@%p50 bra 	$L__BB0_93;
	ld.global.u32 	%r860, [%rd8+120];
	xor.b32  	%r1021, %r1021, %r860;
	ld.global.u32 	%r861, [%rd8+124];
	xor.b32  	%r1020, %r1020, %r861;
	ld.global.u32 	%r862, [%rd8+128];
	xor.b32  	%r1019, %r1019, %r862;
	ld.global.u32 	%r863, [%rd8+132];
	xor.b32  	%r1018, %r1018, %r863;
	ld.global.u32 	%r864, [%rd8+136];
	xor.b32  	%r1017, %r1017, %r864;
$L__BB0_93:
	and.b32  	%r866, %r814, 128;
	setp.eq.s32 	%p51, %r866, 0;
	@%p51 bra 	$L__BB0_95;
	ld.global.u32 	%r867, [%rd8+140];
	xor.b32  	%r1021, %r1021, %r867;
	ld.global.u32 	%r868, [%rd8+144];
	xor.b32  	%r1020, %r1020, %r868;
	ld.global.u32 	%r869, [%rd8+148];
	xor.b32  	%r1019, %r1019, %r869;
	ld.global.u32 	%r870, [%rd8+152];
	xor.b32  	%r1018, %r1018, %r870;
	ld.global.u32 	%r871, [%rd8+156];
	xor.b32  	%r1017, %r1017, %r871;
$L__BB0_95:
	and.b32  	%r873, %r814, 256;
	setp.eq.s32 	%p52, %r873, 0;
	@%p52 bra 	$L__BB0_97;
	ld.global.u32 	%r874, [%rd8+160];
	xor.b32  	%r1021, %r1021, %r874;
	ld.global.u32 	%r875, [%rd8+164];
	xor.b32  	%r1020, %r1020, %r875;
	ld.global.u32 	%r876, [%rd8+168];
	xor.b32  	%r1019, %r1019, %r876;
	ld.global.u32 	%r877, [%rd8+172];
	xor.b32  	%r1018, %r1018, %r877;
	ld.global.u32 	%r878, [%rd8+176];
	xor.b32  	%r1017, %r1017, %r878;
$L__BB0_97:
	and.b32  	%r880, %r814, 512;
	setp.eq.s32 	%p53, %r880, 0;
	@%p53 bra 	$L__BB0_99;
	ld.global.u32 	%r881, [%rd8+180];
	xor.b32  	%r1021, %r1021, %r881;
	ld.global.u32 	%r882, [%rd8+184];
	xor.b32  	%r1020, %r1020, %r882;
	ld.global.u32 	%r883, [%rd8+188];
	xor.b32  	%r1019, %r1019, %r883;
	ld.global.u32 	%r884, [%rd8+192];
	xor.b32  	%r1018, %r1018, %r884;
	ld.global.u32 	%r885, [%rd8+196];
	xor.b32  	%r1017, %r1017, %r885;
$L__BB0_99:
	and.b32  	%r887, %r814, 1024;
	setp.eq.s32 	%p54, %r887, 0;
	@%p54 bra 	$L__BB0_101;
	ld.global.u32 	%r888, [%rd8+200];
	xor.b32  	%r1021, %r1021, %r888;
	ld.global.u32 	%r889, [%rd8+204];
	xor.b32  	%r1020, %r1020, %r889;
	ld.global.u32 	%r890, [%rd8+208];
	xor.b32  	%r1019, %r1019, %r890;
	ld.global.u32 	%r891, [%rd8+212];
	xor.b32  	%r1018, %r1018, %r891;
	ld.global.u32 	%r892, [%rd8+216];
	xor.b32  	%r1017, %r1017, %r892;
$L__BB0_101:
	and.b32  	%r894, %r814, 2048;
	setp.eq.s32 	%p55, %r894, 0;
	@%p55 bra 	$L__BB0_103;
	ld.global.u32 	%r895, [%rd8+220];
	xor.b32  	%r1021, %r1021, %r895;
	ld.global.u32 	%r896, [%rd8+224];
	xor.b32  	%r1020, %r1020, %r896;
	ld.global.u32 	%r897, [%rd8+228];
	xor.b32  	%r1019, %r1019, %r897;
	ld.global.u32 	%r898, [%rd8+232];
	xor.b32  	%r1018, %r1018, %r898;
	ld.global.u32 	%r899, [%rd8+236];
	xor.b32  	%r1017, %r1017, %r899;
$L__BB0_103:
	and.b32  	%r901, %r814, 4096;
	setp.eq.s32 	%p56, %r901, 0;
	@%p56 bra 	$L__BB0_105;
	ld.global.u32 	%r902, [%rd8+240];
	xor.b32  	%r1021, %r1021, %r902;
	ld.global.u32 	%r903, [%rd8+244];
	xor.b32  	%r1020, %r1020, %r903;
	ld.global.u32 	%r904, [%rd8+248];
	xor.b32  	%r1019, %r1019, %r904;
	ld.global.u32 	%r905, [%rd8+252];
	xor.b32  	%r1018, %r1018, %r905;
	ld.global.u32 	%r906, [%rd8+256];
	xor.b32  	%r1017, %r1017, %r906;
$L__BB0_105:
	and.b32  	%r908, %r814, 8192;
	setp.eq.s32 	%p57, %r908, 0;
	@%p57 bra 	$L__BB0_107;
	ld.global.u32 	%r909, [%rd8+260];
	xor.b32  	%r1021, %r1021, %r909;
	ld.global.u32 	%r910, [%rd8+264];
	xor.b32  	%r1020, %r1020, %r910;
	ld.global.u32 	%r911, [%rd8+268];
	xor.b32  	%r1019, %r1019, %r911;
	ld.global.u32 	%r912, [%rd8+272];
	xor.b32  	%r1018, %r1018, %r912;
	ld.global.u32 	%r913, [%rd8+276];
	xor.b32  	%r1017, %r1017, %r913;
$L__BB0_107:
	and.b32  	%r915, %r814, 16384;
	setp.eq.s32 	%p58, %r915, 0;
	@%p58 bra 	$L__BB0_109;
	ld.global.u32 	%r916, [%rd8+280];
	xor.b32  	%r1021, %r1021, %r916;
	ld.global.u32 	%r917, [%rd8+284];
	xor.b32  	%r1020, %r1020, %r917;
	ld.global.u32 	%r918, [%rd8+288];
	xor.b32  	%r1019, %r1019, %r918;
	ld.global.u32 	%r919, [%rd8+292];
	xor.b32  	%r1018, %r1018, %r919;
	ld.global.u32 	%r920, [%rd8+296];
	xor.b32  	%r1017, %r1017, %r920;
$L__BB0_109:
	and.b32  	%r922, %r814, 32768;
	setp.eq.s32 	%p59, %r922, 0;
	@%p59 bra 	$L__BB0_111;
	ld.global.u32 	%r923, [%rd8+300];
	xor.b32  	%r1021, %r1021, %r923;
	ld.global.u32 	%r924, [%rd8+304];
	xor.b32  	%r1020, %r1020, %r924;
	ld.global.u32 	%r925, [%rd8+308];
	xor.b32  	%r1019, %r1019, %r925;
	ld.global.u32 	%r926, [%rd8+312];
	xor.b32  	%r1018, %r1018, %r926;
	ld.global.u32 	%r927, [%rd8+316];
	xor.b32  	%r1017, %r1017, %r927;
$L__BB0_111:
	add.s32 	%r1200, %r1200, 16;
	setp.ne.s32 	%p60, %r1200, 32;
	@%p60 bra 	$L__BB0_79;
	mad.lo.s32 	%r928, %r1194, -31, %r376;
	add.s32 	%r1194, %r928, 1;
	setp.ne.s32 	%p61, %r1194, 5;
	@%p61 bra 	$L__BB0_78;
	st.local.u32 	[%rd1+4], %r1021;
	st.local.v2.u32 	[%rd1+8], {%r1020, %r1019};
	st.local.v2.u32 	[%rd1+16], {%r1018, %r1017};
$L__BB0_114:
	shr.u64 	%rd103, %rd3, 2;
	add.s32 	%r1004, %r1004, 1;
	setp.gt.u64 	%p62, %rd3, 3;
	@%p62 bra 	$L__BB0_2;
$L__BB0_115:
	shl.b32 	%r929, %r1, 3;
	mov.u32 	%r930, _ZZ6kernelPyE12threadTotals;
	add.s32 	%r556, %r930, %r929;
	mov.b64 	%rd105, 0;
	st.shared.u64 	[%r556], %rd105;
	mul.lo.s32 	%r931, %r5, 1703105765;
	sub.s32 	%r932, %r4, %r931;
	add.s32 	%r1291, %r932, 6977678;
	mov.b64 	%rd104, 1000;
$L__BB0_116:
	shr.u32 	%r933, %r1021, 2;
	xor.b32  	%r934, %r933, %r1021;
	shl.b32 	%r935, %r1017, 4;
	shl.b32 	%r936, %r934, 1;
	xor.b32  	%r937, %r936, %r935;
	xor.b32  	%r938, %r937, %r934;
	xor.b32  	%r939, %r938, %r1017;
	shr.u32 	%r940, %r1020, 2;
	xor.b32  	%r941, %r940, %r1020;
	shl.b32 	%r942, %r939, 4;
	shl.b32 	%r943, %r941, 1;
	xor.b32  	%r944, %r943, %r942;
	xor.b32  	%r945, %r944, %r941;
	xor.b32  	%r946, %r945, %r939;
	shr.u32 	%r947, %r1019, 2;
	xor.b32  	%r948, %r947, %r1019;
	shl.b32 	%r949, %r946, 4;
	shl.b32 	%r950, %r948, 1;
	xor.b32  	%r951, %r950, %r949;
	xor.b32  	%r952, %r951, %r948;
	xor.b32  	%r953, %r952, %r946;
	shr.u32 	%r954, %r1018, 2;
	xor.b32  	%r955, %r954, %r1018;
	shl.b32 	%r956, %r953, 4;
	shl.b32 	%r957, %r955, 1;
	xor.b32  	%r958, %r957, %r956;
	xor.b32  	%r959, %r958, %r955;
	xor.b32  	%r1021, %r959, %r953;
	shr.u32 	%r960, %r1017, 2;
	xor.b32  	%r961, %r960, %r1017;
	shl.b32 	%r962, %r1021, 4;
	shl.b32 	%r963, %r961, 1;
	xor.b32  	%r964, %r963, %r962;
	xor.b32  	%r965, %r964, %r961;
	xor.b32  	%r1020, %r965, %r1021;
	shr.u32 	%r966, %r939, 2;
	xor.b32  	%r967, %r966, %r939;
	shl.b32 	%r968, %r1020, 4;
	shl.b32 	%r969, %r967, 1;
	xor.b32  	%r970, %r969, %r968;
	xor.b32  	%r971, %r970, %r967;
	xor.b32  	%r1019, %r971, %r1020;
	shr.u32 	%r972, %r946, 2;
	xor.b32  	%r973, %r972, %r946;
	shl.b32 	%r974, %r1019, 4;
	shl.b32 	%r975, %r973, 1;
	xor.b32  	%r976, %r975, %r974;
	xor.b32  	%r977, %r976, %r973;
	xor.b32  	%r1018, %r977, %r1019;
	shr.u32 	%r978, %r953, 2;
	xor.b32  	%r979, %r978, %r953;
	shl.b32 	%r980, %r1018, 4;
	shl.b32 	%r981, %r979, 1;
	xor.b32  	%r982, %r981, %r980;
	xor.b32  	%r983, %r982, %r979;
	xor.b32  	%r1017, %r983, %r1018;
	add.s32 	%r984, %r1291, %r1017;
	add.s32 	%r985, %r939, %r1291;
	cvt.rn.f32.u32 	%f1, %r985;
	fma.rn.f32 	%f2, %f1, 0f2F800000, 0f2F000000;
	add.s32 	%r986, %r1291, %r946;
	add.s32 	%r987, %r986, 362437;
	cvt.rn.f32.u32 	%f3, %r987;
	fma.rn.f32 	%f4, %f3, 0f2F800000, 0f2F000000;
	mul.f32 	%f5, %f4, %f4;
	fma.rn.f32 	%f6, %f2, %f2, %f5;
	sqrt.rn.f32 	%f7, %f6;
	setp.le.f32 	%p63, %f7, 0f3F800000;
	selp.u64 	%rd30, 1, 0, %p63;
	add.s64 	%rd31, %rd105, %rd30;
	add.s32 	%r988, %r1291, %r953;
	add.s32 	%r989, %r988, 724874;
	cvt.rn.f32.u32 	%f8, %r989;
	fma.rn.f32 	%f9, %f8, 0f2F800000, 0f2F000000;
	add.s32 	%r990, %r1291, %r1021;
	add.s32 	%r991, %r990, 1087311;
	cvt.rn.f32.u32 	%f10, %r991;
	fma.rn.f32 	%f11, %f10, 0f2F800000, 0f2F000000;
	mul.f32 	%f12, %f11, %f11;
	fma.rn.f32 	%f13, %f9, %f9, %f12;
	sqrt.rn.f32 	%f14, %f13;
	setp.le.f32 	%p64, %f14, 0f3F800000;
	selp.u64 	%rd32, 1, 0, %p64;
	add.s64 	%rd33, %rd31, %rd32;
	or.pred  	%p65, %p63, %p64;
	add.s32 	%r992, %r1291, %r1020;
	add.s32 	%r993, %r992, 1449748;
	cvt.rn.f32.u32 	%f15, %r993;
	fma.rn.f32 	%f16, %f15, 0f2F800000, 0f2F000000;
	add.s32 	%r994, %r1291, %r1019;
	add.s32 	%r995, %r994, 1812185;
	cvt.rn.f32.u32 	%f17, %r995;
	fma.rn.f32 	%f18, %f17, 0f2F800000, 0f2F000000;
	mul.f32 	%f19, %f18, %f18;
	fma.rn.f32 	%f20, %f16, %f16, %f19;
	sqrt.rn.f32 	%f21, %f20;
	setp.le.f32 	%p66, %f21, 0f3F800000;
	selp.u64 	%rd34, 1, 0, %p66;
	add.s64 	%rd35, %rd33, %rd34;
	or.pred  	%p67, %p65, %p66;
	add.s32 	%r996, %r1291, %r1018;
	add.s32 	%r997, %r996, 2174622;
	cvt.rn.f32.u32 	%f22, %r997;
	fma.rn.f32 	%f23, %f22, 0f2F800000, 0f2F000000;
	add.s32 	%r998, %r984, 2537059;
	cvt.rn.f32.u32 	%f24, %r998;
	fma.rn.f32 	%f25, %f24, 0f2F800000, 0f2F000000;
	mul.f32 	%f26, %f25, %f25;
	fma.rn.f32 	%f27, %f23, %f23, %f26;
	sqrt.rn.f32 	%f28, %f27;
	setp.le.f32 	%p68, %f28, 0f3F800000;
	selp.u64 	%rd36, 1, 0, %p68;
	add.s64 	%rd105, %rd35, %rd36;
	or.pred  	%p69, %p67, %p68;
	not.pred 	%p70, %p69;
	@%p70 bra 	$L__BB0_118;
	st.shared.u64 	[%r556], %rd105;
$L__BB0_118:
	add.s32 	%r1291, %r1291, 2899496;
	add.s64 	%rd104, %rd104, -4;
	setp.ne.s64 	%p71, %rd104, 0;
	@%p71 bra 	$L__BB0_116;
	bar.sync 	0;
	setp.ne.s32 	%p72, %r1, 0;
	@%p72 bra 	$L__BB0_121;
	cvta.to.global.u64 	%rd37, %rd14;
	mul.wide.u32 	%rd38, %r2, 8;
	add.s64 	%rd39, %rd37, %rd38;
	ld.shared.u64 	%rd40, [_ZZ6kernelPyE12threadTotals];
	ld.shared.u64 	%rd41, [_ZZ6kernelPyE12threadTotals+8];
	add.s64 	%rd42, %rd40, %rd41;
	ld.shared.u64 	%rd43, [_ZZ6kernelPyE12threadTotals+16];
	add.s64 	%rd44, %rd42, %rd43;
	ld.shared.u64 	%rd45, [_ZZ6kernelPyE12threadTotals+24];
	add.s64 	%rd46, %rd44, %rd45;
	ld.shared.u64 	%rd47, [_ZZ6kernelPyE12threadTotals+32];
	add.s64 	%rd48, %rd46, %rd47;
	ld.shared.u64 	%rd49, [_ZZ6kernelPyE12threadTotals+40];
	add.s64 	%rd50, %rd48, %rd49;
	ld.shared.u64 	%rd51, [_ZZ6kernelPyE12threadTotals+48];
	add.s64 	%rd52, %rd50, %rd51;
	ld.shared.u64 	%rd53, [_ZZ6kernelPyE12threadTotals+56];
	add.s64 	%rd54, %rd52, %rd53;
	ld.shared.u64 	%rd55, [_ZZ6kernelPyE12threadTotals+64];
	add.s64 	%rd56, %rd54, %rd55;
	ld.shared.u64 	%rd57, [_ZZ6kernelPyE12threadTotals+72];
	add.s64 	%rd58, %rd56, %rd57;
	ld.shared.u64 	%rd59, [_ZZ6kernelPyE12threadTotals+80];
	add.s64 	%rd60, %rd58, %rd59;
	ld.shared.u64 	%rd61, [_ZZ6kernelPyE12threadTotals+88];
	add.s64 	%rd62, %rd60, %rd61;
	ld.shared.u64 	%rd63, [_ZZ6kernelPyE12threadTotals+96];
	add.s64 	%rd64, %rd62, %rd63;
	ld.shared.u64 	%rd65, [_ZZ6kernelPyE12threadTotals+104];
	add.s64 	%rd66, %rd64, %rd65;
	ld.shared.u64 	%rd67, [_ZZ6kernelPyE12threadTotals+112];
	add.s64 	%rd68, %rd66, %rd67;
	ld.shared.u64 	%rd69, [_ZZ6kernelPyE12threadTotals+120];
	add.s64 	%rd70, %rd68, %rd69;
	ld.shared.u64 	%rd71, [_ZZ6kernelPyE12threadTotals+128];
	add.s64 	%rd72, %rd70, %rd71;
	ld.shared.u64 	%rd73, [_ZZ6kernelPyE12threadTotals+136];
	add.s64 	%rd74, %rd72, %rd73;
	ld.shared.u64 	%rd75, [_ZZ6kernelPyE12threadTotals+144];
	add.s64 	%rd76, %rd74, %rd75;
	ld.shared.u64 	%rd77, [_ZZ6kernelPyE12threadTotals+152];
	add.s64 	%rd78, %rd76, %rd77;
	ld.shared.u64 	%rd79, [_ZZ6kernelPyE12threadTotals+160];
	add.s64 	%rd80, %rd78, %rd79;
	ld.shared.u64 	%rd81, [_ZZ6kernelPyE12threadTotals+168];
	add.s64 	%rd82, %rd80, %rd81;
	ld.shared.u64 	%rd83, [_ZZ6kernelPyE12threadTotals+176];
	add.s64 	%rd84, %rd82, %rd83;
	ld.shared.u64 	%rd85, [_ZZ6kernelPyE12threadTotals+184];
	add.s64 	%rd86, %rd84, %rd85;
	ld.shared.u64 	%rd87, [_ZZ6kernelPyE12threadTotals+192];
	add.s64 	%rd88, %rd86, %rd87;
	ld.shared.u64 	%rd89, [_ZZ6kernelPyE12threadTotals+200];
	add.s64 	%rd90, %rd88, %rd89;
	ld.shared.u64 	%rd91, [_ZZ6kernelPyE12threadTotals+208];
	add.s64 	%rd92, %rd90, %rd91;
	ld.shared.u64 	%rd93, [_ZZ6kernelPyE12threadTotals+216];
	add.s64 	%rd94, %rd92, %rd93;
	ld.shared.u64 	%rd95, [_ZZ6kernelPyE12threadTotals+224];
	add.s64 	%rd96, %rd94, %rd95;
	ld.shared.u64 	%rd97, [_ZZ6kernelPyE12threadTotals+232];
	add.s64 	%rd98, %rd96, %rd97;
	ld.shared.u64 	%rd99, [_ZZ6kernelPyE12threadTotals+240];
	add.s64 	%rd100, %rd98, %rd99;
	ld.shared.u64 	%rd101, [_ZZ6kernelPyE12threadTotals+248];
	add.s64 	%rd102, %rd100, %rd101;
	st.global.u64 	[%rd39], %rd102;
$L__BB0_121:
	ret;

}


// ===== COMPILED SASS (sm_100) =====

	.target	sm_100

	.elftype	@"ET_EXEC"


//--------------------- .note.nv.tkinfo           --------------------------
	.section	.note.nv.tkinfo,"",@"SHT_NOTE"
	.sectionflags	@"SHF_NOTE_NV_TKINFO"
	.tkinfo
        /*0018*/ 	.word	0x00000002
        /*0030*/ 	.string	""
        /*0030*/ 	.string	"ptxas"
        /*0030*/ 	.string	"Cuda compilation tools, release 13.0, V13.0.88"
        /*0030*/ 	.string	"Build cuda_13.0.r13.0/compiler.36424714_0"
        /*0030*/ 	.string	"-arch sm_100 -m 64 "



//--------------------- .note.nv.cuinfo           --------------------------
	.section	.note.nv.cuinfo,"",@"SHT_NOTE"
	.sectionflags	@"SHF_NOTE_NV_CUINFO"
        /*0018*/ 	.short	0x0002
        /*001a*/ 	.short	0x0064
        /*001c*/ 	.short	0x0082
	.zero		2


//--------------------- .nv.info                  --------------------------
	.section	.nv.info,"",@"SHT_CUDA_INFO"
	.align	4


	//----- nvinfo : EIATTR_REGCOUNT
	.align		4
        /*0000*/ 	.byte	0x04, 0x2f
        /*0002*/ 	.short	(.L_10 - .L_9)
	.align		4
.L_9:
        /*0004*/ 	.word	index@(_Z6kernelPy)
        /*0008*/ 	.word	0x0000001f


	//----- nvinfo : EIATTR_FRAME_SIZE
	.align		4
.L_10:
        /*000c*/ 	.byte	0x04, 0x11
        /*000e*/ 	.short	(.L_12 - .L_11)
	.align		4
.L_11:
        /*0010*/ 	.word	index@($__internal_0_$__cuda_sm20_sqrt_rn_f32_slowpath)
        /*0014*/ 	.word	0x00000030


	//----- nvinfo : EIATTR_FRAME_SIZE
	.align		4
.L_12:
        /*0018*/ 	.byte	0x04, 0x11
        /*001a*/ 	.short	(.L_14 - .L_13)
	.align		4
.L_13:
        /*001c*/ 	.word	index@(_Z6kernelPy)
        /*0020*/ 	.word	0x00000030


	//----- nvinfo : EIATTR_MIN_STACK_SIZE
	.align		4
.L_14:
        /*0024*/ 	.byte	0x04, 0x12
        /*0026*/ 	.short	(.L_16 - .L_15)
	.align		4
.L_15:
        /*0028*/ 	.word	index@(_Z6kernelPy)
        /*002c*/ 	.word	0x00000030
.L_16:


//--------------------- .nv.compat                --------------------------
	.section	.nv.compat,"",@"SHT_CUDA_COMPAT_INFO"
	.align	4
        /*0000*/ 	.byte	0x02, 0x09, 0x00, 0x00, 0x02, 0x02, 0x01, 0x00, 0x02, 0x05, 0x05, 0x00, 0x03, 0x07, 0x01, 0x01
        /*0010*/ 	.byte	0x02, 0x03, 0x00, 0x00, 0x02, 0x06, 0x01, 0x00, 0x04, 0x0b, 0x08, 0x00, 0x01, 0x00, 0x00, 0x00
        /*0020*/ 	.byte	0x00, 0x00, 0x00, 0x00


//--------------------- .nv.info._Z6kernelPy      --------------------------
	.section	.nv.info._Z6kernelPy,"",@"SHT_CUDA_INFO"
	.sectionflags	@""
	.align	4


	//----- nvinfo : EIATTR_CUDA_API_VERSION
	.align		4
        /*0000*/ 	.byte	0x04, 0x37
        /*0002*/ 	.short	(.L_18 - .L_17)
.L_17:
        /*0004*/ 	.word	0x00000082


	//----- nvinfo : EIATTR_KPARAM_INFO
	.align		4
.L_18:
        /*0008*/ 	.byte	0x04, 0x17
        /*000a*/ 	.short	(.L_20 - .L_19)
.L_19:
        /*000c*/ 	.word	0x00000000
        /*0010*/ 	.short	0x0000
        /*0012*/ 	.short	0x0000
        /*0014*/ 	.byte	0x00, 0xf5, 0x21, 0x00


	//----- nvinfo : EIATTR_SPARSE_MMA_MASK
	.align		4
.L_20:
        /*0018*/ 	.byte	0x03, 0x50
        /*001a*/ 	.short	0x0000


	//----- nvinfo : EIATTR_MAXREG_COUNT
	.align		4
        /*001c*/ 	.byte	0x03, 0x1b
        /*001e*/ 	.short	0x00ff


	//----- nvinfo : EIATTR_NUM_BARRIERS
	.align		4
        /*0020*/ 	.byte	0x02, 0x4c
        /*0022*/ 	.byte	0x01
	.zero		1


	//----- nvinfo : EIATTR_MERCURY_ISA_VERSION
	.align		4
        /*0024*/ 	.byte	0x03, 0x5f
        /*0026*/ 	.short	0x0101


	//----- nvinfo : EIATTR_VRC_CTA_INIT_COUNT
	.align		4
        /*0028*/ 	.byte	0x02, 0x4a
	.zero		1
	.zero		1


	//----- nvinfo : EIATTR_EXIT_INSTR_OFFSETS
	.align		4
        /*002c*/ 	.byte	0x04, 0x1c
        /*002e*/ 	.short	(.L_22 - .L_21)


	//   ....[0]....
.L_21:
        /*0030*/ 	.word	0x000031f0


	//   ....[1]....
        /*0034*/ 	.word	0x00003560


	//----- nvinfo : EIATTR_CRS_STACK_SIZE
	.align		4
.L_22:
        /*0038*/ 	.byte	0x04, 0x1e
        /*003a*/ 	.short	(.L_24 - .L_23)
.L_23:
        /*003c*/ 	.word	0x00000000


	//----- nvinfo : EIATTR_CBANK_PARAM_SIZE
	.align		4
.L_24:
        /*0040*/ 	.byte	0x03, 0x19
        /*0042*/ 	.short	0x0008


	//----- nvinfo : EIATTR_PARAM_CBANK
	.align		4
        /*0044*/ 	.byte	0x04, 0x0a
        /*0046*/ 	.short	(.L_26 - .L_25)
	.align		4
.L_25:
        /*0048*/ 	.word	index@(.nv.constant0._Z6kernelPy)
        /*004c*/ 	.short	0x0380
        /*004e*/ 	.short	0x0008


	//----- nvinfo : EIATTR_SW_WAR
	.align		4
.L_26:
        /*0050*/ 	.byte	0x04, 0x36
        /*0052*/ 	.short	(.L_28 - .L_27)
.L_27:
        /*0054*/ 	.word	0x00000008
.L_28:


//--------------------- .nv.callgraph             --------------------------
	.section	.nv.callgraph,"",@"SHT_CUDA_CALLGRAPH"
	.align	4
	.sectionentsize	8
	.align		4
        /*0000*/ 	.word	0x00000000
	.align		4
        /*0004*/ 	.word	0xffffffff
	.align		4
        /*0008*/ 	.word	0x00000000
	.align		4
        /*000c*/ 	.word	0xfffffffe
	.align		4
        /*0010*/ 	.word	0x00000000
	.align		4
        /*0014*/ 	.word	0xfffffffd
	.align		4
        /*0018*/ 	.word	0x00000000
	.align		4
        /*001c*/ 	.word	0xfffffffc


//--------------------- .nv.constant4             --------------------------
	.section	.nv.constant4,"a",@progbits
	.align	8
	.align		8
.nv.constant4:
        /*0000*/ 	.dword	precalc_xorwow_matrix
	.align		8
        /*0008*/ 	.dword	precalc_xorwow_offset_matrix
	.align		8
        /*0010*/ 	.dword	mrg32k3aM1
	.align		8
        /*0018*/ 	.dword	mrg32k3aM2
	.align		8
        /*0020*/ 	.dword	mrg32k3aM1SubSeq
	.align		8
        /*0028*/ 	.dword	mrg32k3aM2SubSeq
	.align		8
        /*0030*/ 	.dword	mrg32k3aM1Seq
	.align		8
        /*0038*/ 	.dword	mrg32k3aM2Seq


//--------------------- .nv.constant3             --------------------------
	.section	.nv.constant3,"a",@progbits
	.align	8
.nv.constant3:
	.type		__cr_lgamma_table,@object
	.size		__cr_lgamma_table,(.L_8 - __cr_lgamma_table)
__cr_lgamma_table:
        /*0000*/ 	.byte	0x00, 0x00, 0x00, 0x00, 0x00, 0x00, 0x00, 0x00, 0x00, 0x00, 0x00, 0x00, 0x00, 0x00, 0x00, 0x00
        /*0010*/ 	.byte	0xef, 0x39, 0xfa, 0xfe, 0x42, 0x2e, 0xe6, 0x3f, 0x02, 0x20, 0x2a, 0xfa, 0x0b, 0xab, 0xfc, 0x3f
        /*0020*/ 	.byte	0xf9, 0x2c, 0x92, 0x7c, 0xa7, 0x6c, 0x09, 0x40, 0xc9, 0x79, 0x44, 0x3c, 0x64, 0x26, 0x13, 0x40
        /*0030*/ 	.byte	0xca, 0x01, 0xcf, 0x3a, 0x27, 0x51, 0x1a, 0x40, 0x30, 0xcc, 0x2d, 0xf3, 0xe1, 0x0c, 0x21, 0x40
        /*0040*/ 	.byte	0x0d, 0xb7, 0xfc, 0x82, 0x8e, 0x35, 0x25, 0x40
.L_8:


//--------------------- .text._Z6kernelPy         --------------------------
	.section	.text._Z6kernelPy,"ax",@progbits
	.align	128
        .global         _Z6kernelPy
        .type           _Z6kernelPy,@function
        .size           _Z6kernelPy,(.L_x_27 - _Z6kernelPy)
        .other          _Z6kernelPy,@"STO_CUDA_ENTRY STV_DEFAULT"
_Z6kernelPy:
.text._Z6kernelPy:
[----:B------:R-:W0:Y:S01]  /*0000*/  LDC R1, c[0x0][0x37c] ;  /* 0x0000df00ff017b82 */ /* 0x000e220000000800 */
[----:B------:R-:W1:Y:S01]  /*0010*/  S2R R3, SR_TID.X ;  /* 0x0000000000037919 */ /* 0x000e620000002100 */
[----:B------:R-:W1:Y:S01]  /*0020*/  LDCU UR4, c[0x0][0x360] ;  /* 0x00006c00ff0477ac */ /* 0x000e620008000800 */
[----:B0-----:R-:W-:Y:S01]  /*0030*/  VIADD R1, R1, 0xffffffd0 ;  /* 0xffffffd001017836 */ /* 0x001fe20000000000 */
[----:B------:R-:W1:Y:S01]  /*0040*/  S2R R0, SR_CTAID.X ;  /* 0x0000000000007919 */ /* 0x000e620000002500 */
[----:B------:R-:W0:Y:S01]  /*0050*/  LDCU.64 UR6, c[0x0][0x358] ;  /* 0x00006b00ff0677ac */ /* 0x000e220008000a00 */
[----:B-1----:R-:W-:Y:S01]  /*0060*/  IMAD R14, R0, UR4, R3 ;  /* 0x00000004000e7c24 */ /* 0x002fe2000f8e0203 */
[----:B------:R-:W-:-:S06]  /*0070*/  CS2R R2, SR_CLOCKLO ;  /* 0x0000000000027805 */ /* 0x000fcc0000015000 */
[----:B------:R-:W-:Y:S01]  /*0080*/  LOP3.LUT R12, R2, 0xaad26b49, RZ, 0x3c, !PT ;  /* 0xaad26b49020c7812 */ /* 0x000fe200078e3cff */
[----:B------:R-:W-:Y:S01]  /*0090*/  BSSY.RECONVERGENT B0, `(.L_x_0) ;  /* 0x000025e000007945 */ /* 0x000fe20003800200 */
[----:B------:R-:W-:Y:S02]  /*00a0*/  LOP3.LUT R13, R3, 0xf7dcefdd, RZ, 0x3c, !PT ;  /* 0xf7dcefdd030d7812 */ /* 0x000fe400078e3cff */
[----:B------:R-:W-:Y:S01]  /*00b0*/  ISETP.NE.AND P0, PT, R14, RZ, PT ;  /* 0x000000ff0e00720c */ /* 0x000fe20003f05270 */
[----:B------:R-:W-:Y:S02]  /*00c0*/  IMAD R12, R12, 0x4182bed5, RZ ;  /* 0x4182bed50c0c7824 */ /* 0x000fe400078e02ff */
[----:B------:R-:W-:Y:S02]  /*00d0*/  IMAD R3, R13, -0x658354e5, RZ ;  /* 0x9a7cab1b0d037824 */ /* 0x000fe400078e02ff */
[C---:B------:R-:W-:Y:S01]  /*00e0*/  VIADD R5, R12.reuse, 0x583f19 ;  /* 0x00583f190c057836 */ /* 0x040fe20000000000 */
[C---:B------:R-:W-:Y:S01]  /*00f0*/  LOP3.LUT R6, R12.reuse, 0x159a55e5, RZ, 0x3c, !PT ;  /* 0x159a55e50c067812 */ /* 0x040fe200078e3cff */
[----:B------:R-:W-:Y:S01]  /*0100*/  VIADD R7, R3, 0x1f123bb5 ;  /* 0x1f123bb503077836 */ /* 0x000fe20000000000 */
[----:B------:R-:W-:-:S02]  /*0110*/  IADD3 R2, PT, PT, R12, 0x64f0c9, R3 ;  /* 0x0064f0c90c027810 */ /* 0x000fc40007ffe003 */
[----:B------:R-:W-:Y:S01]  /*0120*/  LOP3.LUT R4, R3, 0x5491333, RZ, 0x3c, !PT ;  /* 0x0549133303047812 */ /* 0x000fe200078e3cff */
[----:B------:R-:W-:Y:S01]  /*0130*/  VIADD R3, R12, 0x75bcd15 ;  /* 0x075bcd150c037836 */ /* 0x000fe20000000000 */
[----:B------:R1:W-:Y:S04]  /*0140*/  STL.64 [R1+0x8], R6 ;  /* 0x0000080601007387 */ /* 0x0003e80000100a00 */
[----:B------:R1:W-:Y:S04]  /*0150*/  STL.64 [R1], R2 ;  /* 0x0000000201007387 */ /* 0x0003e80000100a00 */
[----:B------:R1:W-:Y:S01]  /*0160*/  STL.64 [R1+0x10], R4 ;  /* 0x0000100401007387 */ /* 0x0003e20000100a00 */
[----:B0-----:R-:W-:Y:S05]  /*0170*/  @!P0 BRA `(.L_x_1) ;  /* 0x00000024003c8947 */ /* 0x001fea0003800000 */
[----:B------:R-:W-:Y:S01]  /*0180*/  SHF.R.S32.HI R15, RZ, 0x1f, R14 ;  /* 0x0000001fff0f7819 */ /* 0x000fe2000001140e */
[----:B-1----:R-:W-:-:S07]  /*0190*/  IMAD.MOV.U32 R2, RZ, RZ, RZ ;  /* 0x000000ffff027224 */ /* 0x002fce00078e00ff */
.L_x_10:
[----:B------:R-:W-:Y:S01]  /*01a0*/  LOP3.LUT R21, R14, 0x3, RZ, 0xc0, !PT ;  /* 0x000000030e157812 */ /* 0x000fe200078ec0ff */
[----:B------:R-:W-:Y:S03]  /*01b0*/  BSSY.RECONVERGENT B1, `(.L_x_2) ;  /* 0x0000245000017945 */ /* 0x000fe60003800200 */
[----:B------:R-:W-:-:S04]  /*01c0*/  ISETP.NE.U32.AND P0, PT, R21, RZ, PT ;  /* 0x000000ff1500720c */ /* 0x000fc80003f05070 */
[----:B------:R-:W-:-:S13]  /*01d0*/  ISETP.NE.AND.EX P0, PT, RZ, RZ, PT, P0 ;  /* 0x000000ffff00720c */ /* 0x000fda0003f05300 */
[----:B012---:R-:W-:Y:S05]  /*01e0*/  @!P0 BRA `(.L_x_3) ;  /* 0x0000002400048947 */ /* 0x007fea0003800000 */
[----:B------:R-:W0:Y:S01]  /*01f0*/  LDC.64 R8, c[0x4][RZ] ;  /* 0x01000000ff087b82 */ /* 0x000e220000000a00 */
[----:B------:R-:W-:Y:S01]  /*0200*/  IMAD.MOV.U32 R16, RZ, RZ, RZ ;  /* 0x000000ffff107224 */ /* 0x000fe200078e00ff */
[----:B------:R-:W-:Y:S02]  /*0210*/  CS2R R4, SRZ ;  /* 0x0000000000047805 */ /* 0x000fe4000001ff00 */
[----:B------:R-:W-:Y:S01]  /*0220*/  CS2R R6, SRZ ;  /* 0x0000000000067805 */ /* 0x000fe2000001ff00 */
[----:B------:R-:W-:Y:S02]  /*0230*/  IMAD.MOV.U32 R3, RZ, RZ, RZ ;  /* 0x000000ffff037224 */ /* 0x000fe400078e00ff */
[----:B0-----:R-:W-:-:S07]  /*0240*/  IMAD.WIDE.U32 R8, R2, 0xc80, R8 ;  /* 0x00000c8002087825 */ /* 0x001fce00078e0008 */
.L_x_5:
[----:B------:R-:W-:-:S06]  /*0250*/  IMAD R17, R16, 0x4, R1 ;  /* 0x0000000410117824 */ /* 0x000fcc00078e0201 */
[----:B------:R-:W5:Y:S01]  /*0260*/  LDL R17, [R17+0x4] ;  /* 0x0000040011117983 */ /* 0x000f620000100800 */
[----:B------:R-:W-:Y:S01]  /*0270*/  IMAD.SHL.U32 R18, R16, 0x20, RZ ;  /* 0x0000002010127824 */ /* 0x000fe200078e00ff */
[----:B------:R-:W-:-:S06]  /*0280*/  UMOV UR4, URZ ;  /* 0x000000ff00047c82 */ /* 0x000fcc0008000000 */
.L_x_4:
[----:B-----5:R-:W-:Y:S01]  /*0290*/  SHF.R.U32.HI R24, RZ, UR4, R17 ;  /* 0x00000004ff187c19 */ /* 0x020fe20008011611 */
[----:B------:R-:W-:-:S03]  /*02a0*/  VIADD R10, R18, UR4 ;  /* 0x00000004120a7c36 */ /* 0x000fc60008000000 */
[----:B------:R-:W-:-:S04]  /*02b0*/  LOP3.LUT R11, R24, 0x1, RZ, 0xc0, !PT ;  /* 0x00000001180b7812 */ /* 0x000fc800078ec0ff */
[----:B------:R-:W-:Y:S01]  /*02c0*/  ISETP.NE.U32.AND P0, PT, R11, 0x1, PT ;  /* 0x000000010b00780c */ /* 0x000fe20003f05070 */
[----:B------:R-:W-:-:S03]  /*02d0*/  IMAD R11, R10, 0x5, RZ ;  /* 0x000000050a0b7824 */ /* 0x000fc600078e02ff */
[----:B------:R-:W-:Y:S01]  /*02e0*/  R2P PR, R24, 0x7e ;  /* 0x0000007e18007804 */ /* 0x000fe20000000000 */
[----:B------:R-:W-:-:S08]  /*02f0*/  IMAD.WIDE.U32 R10, R11, 0x4, R8 ;  /* 0x000000040b0a7825 */ /* 0x000fd000078e0008 */
[----:B------:R-:W2:Y:S04]  /*0300*/  @!P0 LDG.E R22, desc[UR6][R10.64+0x10] ;  /* 0x000010060a168981 */ /* 0x000ea8000c1e1900 */
[----:B------:R-:W3:Y:S04]  /*0310*/  @P1 LDG.E R26, desc[UR6][R10.64+0x24] ;  /* 0x000024060a1a1981 */ /* 0x000ee8000c1e1900 */
[----:B------:R-:W4:Y:S04]  /*0320*/  @P2 LDG.E R28, desc[UR6][R10.64+0x38] ;  /* 0x000038060a1c2981 */ /* 0x000f28000c1e1900 */
[----:B------:R-:W4:Y:S04]  /*0330*/  @!P0 LDG.E R20, desc[UR6][R10.64] ;  /* 0x000000060a148981 */ /* 0x000f28000c1e1900 */
[----:B------:R-:W4:Y:S04]  /*0340*/  @P3 LDG.E R19, desc[UR6][R10.64+0x4c] ;  /* 0x00004c060a133981 */ /* 0x000f28000c1e1900 */
[----:B------:R-:W4:Y:S04]  /*0350*/  @!P0 LDG.E R23, desc[UR6][R10.64+0xc] ;  /* 0x00000c060a178981 */ /* 0x000f28000c1e1900 */
[----:B------:R-:W4:Y:S01]  /*0360*/  @P4 LDG.E R25, desc[UR6][R10.64+0x54] ;  /* 0x000054060a194981 */ /* 0x000f22000c1e1900 */
[----:B--2---:R-:W-:-:S03]  /*0370*/  @!P0 LOP3.LUT R5, R5, R22, RZ, 0x3c, !PT ;  /* 0x0000001605058212 */ /* 0x004fc600078e3cff */
[----:B------:R-:W2:Y:S01]  /*0380*/  @P4 LDG.E R22, desc[UR6][R10.64+0x60] ;  /* 0x000060060a164981 */ /* 0x000ea2000c1e1900 */
[----:B---3--:R-:W-:-:S03]  /*0390*/  @P1 LOP3.LUT R5, R5, R26, RZ, 0x3c, !PT ;  /* 0x0000001a05051212 */ /* 0x008fc600078e3cff */
[----:B------:R-:W3:Y:S01]  /*03a0*/  @P5 LDG.E R26, desc[UR6][R10.64+0x74] ;  /* 0x000074060a1a5981 */ /* 0x000ee2000c1e1900 */
[----:B----4-:R-:W-:Y:S02]  /*03b0*/  @P2 LOP3.LUT R5, R5, R28, RZ, 0x3c, !PT ;  /* 0x0000001c05052212 */ /* 0x010fe400078e3cff */
[----:B------:R-:W-:Y:S02]  /*03c0*/  @!P0 LOP3.LUT R3, R3, R20, RZ, 0x3c, !PT ;  /* 0x0000001403038212 */ /* 0x000fe400078e3cff */
[----:B------:R-:W4:Y:S01]  /*03d0*/  @!P0 LDG.E R20, desc[UR6][R10.64+0x8] ;  /* 0x000008060a148981 */ /* 0x000f22000c1e1900 */
[----:B------:R-:W-:-:S03]  /*03e0*/  @P3 LOP3.LUT R5, R5, R19, RZ, 0x3c, !PT ;  /* 0x0000001305053212 */ /* 0x000fc600078e3cff */
[----:B------:R-:W3:Y:S01]  /*03f0*/  @!P0 LDG.E R19, desc[UR6][R10.64+0x4] ;  /* 0x000004060a138981 */ /* 0x000ee2000c1e1900 */
[----:B------:R-:W-:-:S03]  /*0400*/  @!P0 LOP3.LUT R4, R4, R23, RZ, 0x3c, !PT ;  /* 0x0000001704048212 */ /* 0x000fc600078e3cff */
[----:B------:R-:W3:Y:S01]  /*0410*/  @P1 LDG.E R23, desc[UR6][R10.64+0x20] ;  /* 0x000020060a171981 */ /* 0x000ee2000c1e1900 */
[----:B--2---:R-:W-:-:S03]  /*0420*/  @P4 LOP3.LUT R5, R5, R22, RZ, 0x3c, !PT ;  /* 0x0000001605054212 */ /* 0x004fc600078e3cff */
[----:B------:R-:W2:Y:S01]  /*0430*/  @P1 LDG.E R22, desc[UR6][R10.64+0x1c] ;  /* 0x00001c060a161981 */ /* 0x000ea2000c1e1900 */
[----:B----4-:R-:W-:-:S03]  /*0440*/  @!P0 LOP3.LUT R7, R7, R20, RZ, 0x3c, !PT ;  /* 0x0000001407078212 */ /* 0x010fc600078e3cff */
[----:B------:R-:W4:Y:S01]  /*0450*/  @P1 LDG.E R20, desc[UR6][R10.64+0x14] ;  /* 0x000014060a141981 */ /* 0x000f22000c1e1900 */
[----:B---3--:R-:W-:-:S03]  /*0460*/  @!P0 LOP3.LUT R6, R6, R19, RZ, 0x3c, !PT ;  /* 0x0000001306068212 */ /* 0x008fc600078e3cff */
[----:B------:R-:W3:Y:S01]  /*0470*/  @P1 LDG.E R19, desc[UR6][R10.64+0x18] ;  /* 0x000018060a131981 */ /* 0x000ee2000c1e1900 */
[----:B------:R-:W-:-:S03]  /*0480*/  @P5 LOP3.LUT R5, R5, R26, RZ, 0x3c, !PT ;  /* 0x0000001a05055212 */ /* 0x000fc600078e3cff */
[----:B------:R-:W3:Y:S01]  /*0490*/  @P6 LDG.E R26, desc[UR6][R10.64+0x88] ;  /* 0x000088060a1a6981 */ /* 0x000ee2000c1e1900 */
[----:B------:R-:W-:-:S03]  /*04a0*/  @P1 LOP3.LUT R4, R4, R23, RZ, 0x3c, !PT ;  /* 0x0000001704041212 */ /* 0x000fc600078e3cff */
[----:B------:R-:W3:Y:S01]  /*04b0*/  @P2 LDG.E R23, desc[UR6][R10.64+0x34] ;  /* 0x000034060a172981 */ /* 0x000ee2000c1e1900 */
[----:B--2---:R-:W-:-:S03]  /*04c0*/  @P1 LOP3.LUT R7, R7, R22, RZ, 0x3c, !PT ;  /* 0x0000001607071212 */ /* 0x004fc600078e3cff */
[----:B------:R-:W2:Y:S01]  /*04d0*/  @P2 LDG.E R22, desc[UR6][R10.64+0x30] ;  /* 0x000030060a162981 */ /* 0x000ea2000c1e1900 */
[----:B----4-:R-:W-:-:S03]  /*04e0*/  @P1 LOP3.LUT R3, R3, R20, RZ, 0x3c, !PT ;  /* 0x0000001403031212 */ /* 0x010fc600078e3cff */
[----:B------:R-:W4:Y:S01]  /*04f0*/  @P2 LDG.E R20, desc[UR6][R10.64+0x28] ;  /* 0x000028060a142981 */ /* 0x000f22000c1e1900 */
[----:B---3--:R-:W-:-:S03]  /*0500*/  @P1 LOP3.LUT R6, R6, R19, RZ, 0x3c, !PT ;  /* 0x0000001306061212 */ /* 0x008fc600078e3cff */
        /* <DEDUP_REMOVED lines=21> */
[----:B------:R-:W-:Y:S02]  /*0660*/  @P4 LOP3.LUT R6, R6, R25, RZ, 0x3c, !PT ;  /* 0x0000001906064212 */ /* 0x000fe400078e3cff */
[----:B------:R-:W-:Y:S01]  /*0670*/  LOP3.LUT P0, RZ, R24, 0x80, RZ, 0xc0, !PT ;  /* 0x0000008018ff7812 */ /* 0x000fe2000780c0ff */
        /* <DEDUP_REMOVED lines=20> */
[----:B------:R-:W-:Y:S02]  /*07c0*/  @P0 LOP3.LUT R5, R5, R26, RZ, 0x3c, !PT ;  /* 0x0000001a05050212 */ /* 0x000fe400078e3cff */
[----:B------:R-:W-:Y:S02]  /*07d0*/  @P0 LOP3.LUT R4, R4, R23, RZ, 0x3c, !PT ;  /* 0x0000001704040212 */ /* 0x000fe400078e3cff */
[----:B--2---:R-:W-:Y:S02]  /*07e0*/  @P0 LOP3.LUT R7, R7, R22, RZ, 0x3c, !PT ;  /* 0x0000001607070212 */ /* 0x004fe400078e3cff */
[----:B----4-:R-:W-:Y:S02]  /*07f0*/  @P0 LOP3.LUT R3, R3, R20, RZ, 0x3c, !PT ;  /* 0x0000001403030212 */ /* 0x010fe400078e3cff */
[----:B---3--:R-:W-:-:S02]  /*0800*/  @P0 LOP3.LUT R6, R6, R19, RZ, 0x3c, !PT ;  /* 0x0000001306060212 */ /* 0x008fc400078e3cff */
[----:B------:R-:W-:-:S13]  /*0810*/  R2P PR, R24.B1, 0x7f ;  /* 0x0000007f18007804 */ /* 0x000fda0000001000 */
[----:B------:R-:W2:Y:S04]  /*0820*/  @P0 LDG.E R20, desc[UR6][R10.64+0xa0] ;  /* 0x0000a0060a140981 */ /* 0x000ea8000c1e1900 */
[----:B------:R-:W3:Y:S04]  /*0830*/  @P0 LDG.E R22, desc[UR6][R10.64+0xa8] ;  /* 0x0000a8060a160981 */ /* 0x000ee8000c1e1900 */
[----:B------:R-:W4:Y:S04]  /*0840*/  @P0 LDG.E R19, desc[UR6][R10.64+0xa4] ;  /* 0x0000a4060a130981 */ /* 0x000f28000c1e1900 */
[----:B------:R-:W4:Y:S04]  /*0850*/  @P0 LDG.E R23, desc[UR6][R10.64+0xac] ;  /* 0x0000ac060a170981 */ /* 0x000f28000c1e1900 */
[----:B------:R-:W4:Y:S04]  /*0860*/  @P1 LDG.E R26, desc[UR6][R10.64+0xbc] ;  /* 0x0000bc060a1a1981 */ /* 0x000f28000c1e1900 */
[----:B------:R-:W4:Y:S01]  /*0870*/  @P1 LDG.E R25, desc[UR6][R10.64+0xb8] ;  /* 0x0000b8060a191981 */ /* 0x000f22000c1e1900 */
[----:B--2---:R-:W-:-:S03]  /*0880*/  @P0 LOP3.LUT R3, R3, R20, RZ, 0x3c, !PT ;  /* 0x0000001403030212 */ /* 0x004fc600078e3cff */
[----:B------:R-:W2:Y:S01]  /*0890*/  @P0 LDG.E R20, desc[UR6][R10.64+0xb0] ;  /* 0x0000b0060a140981 */ /* 0x000ea2000c1e1900 */
[----:B---3--:R-:W-:-:S03]  /*08a0*/  @P0 LOP3.LUT R7, R7, R22, RZ, 0x3c, !PT ;  /* 0x0000001607070212 */ /* 0x008fc600078e3cff */
[----:B------:R-:W3:Y:S01]  /*08b0*/  @P1 LDG.E R22, desc[UR6][R10.64+0xb4] ;  /* 0x0000b4060a161981 */ /* 0x000ee2000c1e1900 */
[----:B----4-:R-:W-:-:S03]  /*08c0*/  @P0 LOP3.LUT R6, R6, R19, RZ, 0x3c, !PT ;  /* 0x0000001306060212 */ /* 0x010fc600078e3cff */
[----:B------:R-:W4:Y:S01]  /*08d0*/  @P1 LDG.E R19, desc[UR6][R10.64+0xc0] ;  /* 0x0000c0060a131981 */ /* 0x000f22000c1e1900 */
[----:B------:R-:W-:-:S03]  /*08e0*/  @P0 LOP3.LUT R4, R4, R23, RZ, 0x3c, !PT ;  /* 0x0000001704040212 */ /* 0x000fc600078e3cff */
[----:B------:R-:W4:Y:S01]  /*08f0*/  @P2 LDG.E R23, desc[UR6][R10.64+0xcc] ;  /* 0x0000cc060a172981 */ /* 0x000f22000c1e1900 */
[----:B------:R-:W-:-:S03]  /*0900*/  @P1 LOP3.LUT R7, R7, R26, RZ, 0x3c, !PT ;  /* 0x0000001a07071212 */ /* 0x000fc600078e3cff */
[----:B------:R-:W4:Y:S01]  /*0910*/  @P2 LDG.E R26, desc[UR6][R10.64+0xd0] ;  /* 0x0000d0060a1a2981 */ /* 0x000f22000c1e1900 */
[----:B--2---:R-:W-:Y:S02]  /*0920*/  @P0 LOP3.LUT R5, R5, R20, RZ, 0x3c, !PT ;  /* 0x0000001405050212 */ /* 0x004fe400078e3cff */
[----:B------:R-:W-:Y:S01]  /*0930*/  LOP3.LUT P0, RZ, R24, 0x8000, RZ, 0xc0, !PT ;  /* 0x0000800018ff7812 */ /* 0x000fe2000780c0ff */
[----:B------:R-:W2:Y:S01]  /*0940*/  @P2 LDG.E R20, desc[UR6][R10.64+0xd8] ;  /* 0x0000d8060a142981 */ /* 0x000ea2000c1e1900 */
[----:B---3--:R-:W-:-:S03]  /*0950*/  @P1 LOP3.LUT R3, R3, R22, RZ, 0x3c, !PT ;  /* 0x0000001603031212 */ /* 0x008fc600078e3cff */
[----:B------:R-:W3:Y:S04]  /*0960*/  @P1 LDG.E R22, desc[UR6][R10.64+0xc4] ;  /* 0x0000c4060a161981 */ /* 0x000ee8000c1e1900 */
[----:B------:R-:W2:Y:S01]  /*0970*/  @P2 LDG.E R24, desc[UR6][R10.64+0xc8] ;  /* 0x0000c8060a182981 */ /* 0x000ea2000c1e1900 */
[----:B------:R-:W-:Y:S02]  /*0980*/  @P1 LOP3.LUT R6, R6, R25, RZ, 0x3c, !PT ;  /* 0x0000001906061212 */ /* 0x000fe400078e3cff */
[----:B----4-:R-:W-:Y:S01]  /*0990*/  @P1 LOP3.LUT R4, R4, R19, RZ, 0x3c, !PT ;  /* 0x0000001304041212 */ /* 0x010fe200078e3cff */
[----:B------:R-:W4:Y:S01]  /*09a0*/  @P2 LDG.E R25, desc[UR6][R10.64+0xd4] ;  /* 0x0000d4060a192981 */ /* 0x000f22000c1e1900 */
[----:B------:R-:W-:-:S03]  /*09b0*/  @P2 LOP3.LUT R6, R6, R23, RZ, 0x3c, !PT ;  /* 0x0000001706062212 */ /* 0x000fc600078e3cff */
[----:B------:R-:W4:Y:S01]  /*09c0*/  @P3 LDG.E R19, desc[UR6][R10.64+0xe0] ;  /* 0x0000e0060a133981 */ /* 0x000f22000c1e1900 */
[----:B------:R-:W-:-:S03]  /*09d0*/  @P2 LOP3.LUT R7, R7, R26, RZ, 0x3c, !PT ;  /* 0x0000001a07072212 */ /* 0x000fc600078e3cff */
[----:B------:R-:W4:Y:S04]  /*09e0*/  @P3 LDG.E R23, desc[UR6][R10.64+0xe8] ;  /* 0x0000e8060a173981 */ /* 0x000f28000c1e1900 */
[----:B------:R-:W4:Y:S01]  /*09f0*/  @P3 LDG.E R26, desc[UR6][R10.64+0xec] ;  /* 0x0000ec060a1a3981 */ /* 0x000f22000c1e1900 */
[----:B---3--:R-:W-:-:S03]  /*0a00*/  @P1 LOP3.LUT R5, R5, R22, RZ, 0x3c, !PT ;  /* 0x0000001605051212 */ /* 0x008fc600078e3cff */
[----:B------:R-:W3:Y:S01]  /*0a10*/  @P3 LDG.E R22, desc[UR6][R10.64+0xdc] ;  /* 0x0000dc060a163981 */ /* 0x000ee2000c1e1900 */
[----:B--2---:R-:W-:-:S03]  /*0a20*/  @P2 LOP3.LUT R3, R3, R24, RZ, 0x3c, !PT ;  /* 0x0000001803032212 */ /* 0x004fc600078e3cff */
[----:B------:R-:W2:Y:S01]  /*0a30*/  @P3 LDG.E R24, desc[UR6][R10.64+0xe4] ;  /* 0x0000e4060a183981 */ /* 0x000ea2000c1e1900 */
[----:B------:R-:W-:Y:S02]  /*0a40*/  @P2 LOP3.LUT R5, R5, R20, RZ, 0x3c, !PT ;  /* 0x0000001405052212 */ /* 0x000fe400078e3cff */
[----:B----4-:R-:W-:Y:S01]  /*0a50*/  @P2 LOP3.LUT R4, R4, R25, RZ, 0x3c, !PT ;  /* 0x0000001904042212 */ /* 0x010fe200078e3cff */
[----:B------:R-:W4:Y:S01]  /*0a60*/  @P4 LDG.E R20, desc[UR6][R10.64+0xf0] ;  /* 0x0000f0060a144981 */ /* 0x000f22000c1e1900 */
[----:B------:R-:W-:-:S03]  /*0a70*/  @P3 LOP3.LUT R6, R6, R19, RZ, 0x3c, !PT ;  /* 0x0000001306063212 */ /* 0x000fc600078e3cff */
        /* <DEDUP_REMOVED lines=10> */
[----:B----4-:R-:W-:-:S03]  /*0b20*/  @P4 LOP3.LUT R3, R3, R20, RZ, 0x3c, !PT ;  /* 0x0000001403034212 */ /* 0x010fc600078e3cff */
[----:B------:R-:W4:Y:S01]  /*0b30*/  @P5 LDG.E R20, desc[UR6][R10.64+0x10c] ;  /* 0x00010c060a145981 */ /* 0x000f22000c1e1900 */
[----:B------:R-:W-:-:S03]  /*0b40*/  @P4 LOP3.LUT R6, R6, R19, RZ, 0x3c, !PT ;  /* 0x0000001306064212 */ /* 0x000fc600078e3cff */
[----:B------:R-:W4:Y:S01]  /*0b50*/  @P5 LDG.E R19, desc[UR6][R10.64+0x110] ;  /* 0x000110060a135981 */ /* 0x000f22000c1e1900 */
[----:B------:R-:W-:-:S03]  /*0b60*/  @P4 LOP3.LUT R4, R4, R23, RZ, 0x3c, !PT ;  /* 0x0000001704044212 */ /* 0x000fc600078e3cff */
[----:B------:R-:W4:Y:S01]  /*0b70*/  @P6 LDG.E R23, desc[UR6][R10.64+0x11c] ;  /* 0x00011c060a176981 */ /* 0x000f22000c1e1900 */
[----:B------:R-:W-:-:S03]  /*0b80*/  @P5 LOP3.LUT R3, R3, R26, RZ, 0x3c, !PT ;  /* 0x0000001a03035212 */ /* 0x000fc600078e3cff */
        /* <DEDUP_REMOVED lines=9> */
[----:B------:R-:W4:Y:S04]  /*0c20*/  @P6 LDG.E R19, desc[UR6][R10.64+0x124] ;  /* 0x000124060a136981 */ /* 0x000f28000c1e1900 */
[----:B------:R-:W4:Y:S01]  /*0c30*/  @P6 LDG.E R20, desc[UR6][R10.64+0x128] ;  /* 0x000128060a146981 */ /* 0x000f22000c1e1900 */
[----:B------:R-:W-:Y:S02]  /*0c40*/  @P6 LOP3.LUT R6, R6, R23, RZ, 0x3c, !PT ;  /* 0x0000001706066212 */ /* 0x000fe400078e3cff */
[----:B------:R-:W-:Y:S01]  /*0c50*/  @P6 LOP3.LUT R7, R7, R26, RZ, 0x3c, !PT ;  /* 0x0000001a07076212 */ /* 0x000fe200078e3cff */
[----:B------:R-:W4:Y:S04]  /*0c60*/  @P0 LDG.E R23, desc[UR6][R10.64+0x130] ;  /* 0x000130060a170981 */ /* 0x000f28000c1e1900 */
[----:B------:R-:W4:Y:S01]  /*0c70*/  @P0 LDG.E R26, desc[UR6][R10.64+0x13c] ;  /* 0x00013c060a1a0981 */ /* 0x000f22000c1e1900 */
[----:B---3--:R-:W-:-:S03]  /*0c80*/  @P5 LOP3.LUT R5, R5, R22, RZ, 0x3c, !PT ;  /* 0x0000001605055212 */ /* 0x008fc600078e3cff */
[----:B------:R-:W3:Y:S01]  /*0c90*/  @P0 LDG.E R22, desc[UR6][R10.64+0x12c] ;  /* 0x00012c060a160981 */ /* 0x000ee2000c1e1900 */
[----:B--2---:R-:W-:-:S03]  /*0ca0*/  @P6 LOP3.LUT R3, R3, R24, RZ, 0x3c, !PT ;  /* 0x0000001803036212 */ /* 0x004fc600078e3cff */
[----:B------:R-:W2:Y:S01]  /*0cb0*/  @P0 LDG.E R24, desc[UR6][R10.64+0x134] ;  /* 0x000134060a180981 */ /* 0x000ea2000c1e1900 */
[----:B------:R-:W-:-:S04]  /*0cc0*/  UIADD3 UR4, UPT, UPT, UR4, 0x10, URZ ;  /* 0x0000001004047890 */ /* 0x000fc8000fffe0ff */
[----:B------:R-:W-:Y:S01]  /*0cd0*/  UISETP.NE.AND UP0, UPT, UR4, 0x20, UPT ;  /* 0x000000200400788c */ /* 0x000fe2000bf05270 */
[----:B----4-:R-:W-:Y:S02]  /*0ce0*/  @P6 LOP3.LUT R4, R4, R19, RZ, 0x3c, !PT ;  /* 0x0000001304046212 */ /* 0x010fe400078e3cff */
[----:B------:R-:W-:Y:S02]  /*0cf0*/  @P6 LOP3.LUT R5, R5, R20, RZ, 0x3c, !PT ;  /* 0x0000001405056212 */ /* 0x000fe400078e3cff */
[----:B------:R-:W-:Y:S02]  /*0d00*/  @P0 LOP3.LUT R4, R4, R25, RZ, 0x3c, !PT ;  /* 0x0000001904040212 */ /* 0x000fe400078e3cff */
[----:B------:R-:W-:Y:S02]  /*0d10*/  @P0 LOP3.LUT R6, R6, R23, RZ, 0x3c, !PT ;  /* 0x0000001706060212 */ /* 0x000fe400078e3cff */
[----:B------:R-:W-:Y:S02]  /*0d20*/  @P0 LOP3.LUT R5, R5, R26, RZ, 0x3c, !PT ;  /* 0x0000001a05050212 */ /* 0x000fe400078e3cff */
[----:B---3--:R-:W-:-:S02]  /*0d30*/  @P0 LOP3.LUT R3, R3, R22, RZ, 0x3c, !PT ;  /* 0x0000001603030212 */ /* 0x008fc400078e3cff */
[----:B--2---:R-:W-:Y:S01]  /*0d40*/  @P0 LOP3.LUT R7, R7, R24, RZ, 0x3c, !PT ;  /* 0x0000001807070212 */ /* 0x004fe200078e3cff */
[----:B------:R-:W-:Y:S06]  /*0d50*/  BRA.U UP0, `(.L_x_4) ;  /* 0xfffffff5004c7547 */ /* 0x000fec000b83ffff */
[----:B------:R-:W-:-:S05]  /*0d60*/  VIADD R16, R16, 0x1 ;  /* 0x0000000110107836 */ /* 0x000fca0000000000 */
[----:B------:R-:W-:-:S13]  /*0d70*/  ISETP.NE.AND P0, PT, R16, 0x5, PT ;  /* 0x000000051000780c */ /* 0x000fda0003f05270 */
[----:B------:R-:W-:Y:S05]  /*0d80*/  @P0 BRA `(.L_x_5) ;  /* 0xfffffff400300947 */ /* 0x000fea000383ffff */
[----:B------:R0:W-:Y:S01]  /*0d90*/  STL [R1+0x4], R3 ;  /* 0x0000040301007387 */ /* 0x0001e20000100800 */
[----:B------:R-:W-:-:S03]  /*0da0*/  ISETP.NE.U32.AND P0, PT, R21, 0x1, PT ;  /* 0x000000011500780c */ /* 0x000fc60003f05070 */
[----:B------:R0:W-:Y:S01]  /*0db0*/  STL.64 [R1+0x8], R6 ;  /* 0x0000080601007387 */ /* 0x0001e20000100a00 */
[----:B------:R-:W-:-:S03]  /*0dc0*/  ISETP.NE.AND.EX P0, PT, RZ, RZ, PT, P0 ;  /* 0x000000ffff00720c */ /* 0x000fc60003f05300 */
[----:B------:R0:W-:Y:S10]  /*0dd0*/  STL.64 [R1+0x10], R4 ;  /* 0x0000100401007387 */ /* 0x0001f40000100a00 */
[----:B------:R-:W-:Y:S05]  /*0de0*/  @!P0 BRA `(.L_x_3) ;  /* 0x0000001800048947 */ /* 0x000fea0003800000 */
[----:B------:R-:W-:Y:S01]  /*0df0*/  UMOV UR4, URZ ;  /* 0x000000ff00047c82 */ /* 0x000fe20008000000 */
[----:B------:R-:W-:Y:S01]  /*0e00*/  UMOV UR5, URZ ;  /* 0x000000ff00057c82 */ /* 0x000fe20008000000 */
[----:B------:R-:W-:Y:S02]  /*0e10*/  IMAD.MOV.U32 R16, RZ, RZ, RZ ;  /* 0x000000ffff107224 */ /* 0x000fe400078e00ff */
[----:B0-----:R-:W-:Y:S02]  /*0e20*/  IMAD.MOV.U32 R3, RZ, RZ, RZ ;  /* 0x000000ffff037224 */ /* 0x001fe400078e00ff */
[----:B------:R-:W-:Y:S02]  /*0e30*/  IMAD.U32 R5, RZ, RZ, UR4 ;  /* 0x00000004ff057e24 */ /* 0x000fe4000f8e00ff */
[----:B------:R-:W-:Y:S02]  /*0e40*/  IMAD.U32 R4, RZ, RZ, UR5 ;  /* 0x00000005ff047e24 */ /* 0x000fe4000f8e00ff */
[----:B------:R-:W-:-:S02]  /*0e50*/  IMAD.U32 R7, RZ, RZ, UR4 ;  /* 0x00000004ff077e24 */ /* 0x000fc4000f8e00ff */
[----:B------:R-:W-:-:S07]  /*0e60*/  IMAD.U32 R6, RZ, RZ, UR5 ;  /* 0x00000005ff067e24 */ /* 0x000fce000f8e00ff */
.L_x_7:
[----:B------:R-:W-:-:S06]  /*0e70*/  IMAD R17, R16, 0x4, R1 ;  /* 0x0000000410117824 */ /* 0x000fcc00078e0201 */
[----:B------:R-:W5:Y:S01]  /*0e80*/  LDL R17, [R17+0x4] ;  /* 0x0000040011117983 */ /* 0x000f620000100800 */
[----:B------:R-:W-:Y:S01]  /*0e90*/  IMAD.SHL.U32 R18, R16, 0x20, RZ ;  /* 0x0000002010127824 */ /* 0x000fe200078e00ff */
[----:B------:R-:W-:-:S06]  /*0ea0*/  UMOV UR4, URZ ;  /* 0x000000ff00047c82 */ /* 0x000fcc0008000000 */
.L_x_6:
        /* <DEDUP_REMOVED lines=181> */
[----:B------:R-:W-:Y:S05]  /*1a00*/  @P0 BRA `(.L_x_3) ;  /* 0x0000000800fc0947 */ /* 0x000fea0003800000 */
[----:B------:R-:W-:Y:S01]  /*1a10*/  UMOV UR4, URZ ;  /* 0x000000ff00047c82 */ /* 0x000fe20008000000 */
[----:B------:R-:W-:Y:S01]  /*1a20*/  UMOV UR5, URZ ;  /* 0x000000ff00057c82 */ /* 0x000fe20008000000 */
[----:B------:R-:W-:Y:S02]  /*1a30*/  IMAD.MOV.U32 R16, RZ, RZ, RZ ;  /* 0x000000ffff107224 */ /* 0x000fe400078e00ff */
[----:B-1----:R-:W-:Y:S02]  /*1a40*/  IMAD.MOV.U32 R3, RZ, RZ, RZ ;  /* 0x000000ffff037224 */ /* 0x002fe400078e00ff */
[----:B------:R-:W-:Y:S02]  /*1a50*/  IMAD.U32 R5, RZ, RZ, UR4 ;  /* 0x00000004ff057e24 */ /* 0x000fe4000f8e00ff */
[----:B------:R-:W-:Y:S02]  /*1a60*/  IMAD.U32 R4, RZ, RZ, UR5 ;  /* 0x00000005ff047e24 */ /* 0x000fe4000f8e00ff */
[----:B------:R-:W-:-:S02]  /*1a70*/  IMAD.U32 R7, RZ, RZ, UR4 ;  /* 0x00000004ff077e24 */ /* 0x000fc4000f8e00ff */
[----:B------:R-:W-:-:S07]  /*1a80*/  IMAD.U32 R6, RZ, RZ, UR5 ;  /* 0x00000005ff067e24 */ /* 0x000fce000f8e00ff */
.L_x_9:
[----:B------:R-:W-:-:S06]  /*1a90*/  IMAD R17, R16, 0x4, R1 ;  /* 0x0000000410117824 */ /* 0x000fcc00078e0201 */
[----:B------:R-:W5:Y:S01]  /*1aa0*/  LDL R17, [R17+0x4] ;  /* 0x0000040011117983 */ /* 0x000f620000100800 */
[----:B------:R-:W-:Y:S01]  /*1ab0*/  IMAD.SHL.U32 R18, R16, 0x20, RZ ;  /* 0x0000002010127824 */ /* 0x000fe200078e00ff */
[----:B------:R-:W-:-:S06]  /*1ac0*/  UMOV UR4, URZ ;  /* 0x000000ff00047c82 */ /* 0x000fcc0008000000 */
.L_x_8:
        /* <DEDUP_REMOVED lines=10> */
[----:B------:R-:W4:Y:S04]  /*1b70*/  @P3 LDG.E R26, desc[UR6][R10.64+0x4c] ;  /* 0x00004c060a1a3981 */ /* 0x000f28000c1e1900 */
[----:B------:R-:W4:Y:S04]  /*1b80*/  @!P0 LDG.E R19, desc[UR6][R10.64+0x4] ;  /* 0x000004060a138981 */ /* 0x000f28000c1e1900 */
[----:B------:R-:W4:Y:S04]  /*1b90*/  @!P0 LDG.E R21, desc[UR6][R10.64+0xc] ;  /* 0x00000c060a158981 */ /* 0x000f28000c1e1900 */
[----:B------:R-:W4:Y:S01]  /*1ba0*/  @P3 LDG.E R25, desc[UR6][R10.64+0x40] ;  /* 0x000040060a193981 */ /* 0x000f22000c1e1900 */
[----:B--2---:R-:W-:-:S03]  /*1bb0*/  @!P0 LOP3.LUT R5, R5, R20, RZ, 0x3c, !PT ;  /* 0x0000001405058212 */ /* 0x004fc600078e3cff */
[----:B------:R-:W2:Y:S01]  /*1bc0*/  @!P0 LDG.E R20, desc[UR6][R10.64] ;  /* 0x000000060a148981 */ /* 0x000ea2000c1e1900 */
[----:B---3--:R-:W-:-:S03]  /*1bd0*/  @P1 LOP3.LUT R5, R5, R22, RZ, 0x3c, !PT ;  /* 0x0000001605051212 */ /* 0x008fc600078e3cff */
[----:B------:R-:W3:Y:S01]  /*1be0*/  @!P0 LDG.E R22, desc[UR6][R10.64+0x8] ;  /* 0x000008060a168981 */ /* 0x000ee2000c1e1900 */
[----:B----4-:R-:W-:-:S03]  /*1bf0*/  @P2 LOP3.LUT R5, R5, R24, RZ, 0x3c, !PT ;  /* 0x0000001805052212 */ /* 0x010fc600078e3cff */
[----:B------:R-:W4:Y:S01]  /*1c00*/  @P4 LDG.E R24, desc[UR6][R10.64+0x60] ;  /* 0x000060060a184981 */ /* 0x000f22000c1e1900 */
[----:B------:R-:W-:-:S03]  /*1c10*/  @P3 LOP3.LUT R5, R5, R26, RZ, 0x3c, !PT ;  /* 0x0000001a05053212 */ /* 0x000fc600078e3cff */
[----:B------:R-:W4:Y:S01]  /*1c20*/  @P5 LDG.E R26, desc[UR6][R10.64+0x74] ;  /* 0x000074060a1a5981 */ /* 0x000f22000c1e1900 */
[----:B------:R-:W-:-:S03]  /*1c30*/  @!P0 LOP3.LUT R6, R6, R19, RZ, 0x3c, !PT ;  /* 0x0000001306068212 */ /* 0x000fc600078e3cff */
[----:B------:R-:W4:Y:S01]  /*1c40*/  @P1 LDG.E R19, desc[UR6][R10.64+0x18] ;  /* 0x000018060a131981 */ /* 0x000f22000c1e1900 */
[----:B------:R-:W-:-:S03]  /*1c50*/  @!P0 LOP3.LUT R4, R4, R21, RZ, 0x3c, !PT ;  /* 0x0000001504048212 */ /* 0x000fc600078e3cff */
[----:B------:R-:W4:Y:S01]  /*1c60*/  @P1 LDG.E R21, desc[UR6][R10.64+0x20] ;  /* 0x000020060a151981 */ /* 0x000f22000c1e1900 */
[----:B--2---:R-:W-:-:S03]  /*1c70*/  @!P0 LOP3.LUT R3, R3, R20, RZ, 0x3c, !PT ;  /* 0x0000001403038212 */ /* 0x004fc600078e3cff */
[----:B------:R-:W2:Y:S01]  /*1c80*/  @P1 LDG.E R20, desc[UR6][R10.64+0x14] ;  /* 0x000014060a141981 */ /* 0x000ea2000c1e1900 */
[----:B---3--:R-:W-:-:S03]  /*1c90*/  @!P0 LOP3.LUT R7, R7, R22, RZ, 0x3c, !PT ;  /* 0x0000001607078212 */ /* 0x008fc600078e3cff */
[----:B------:R-:W3:Y:S01]  /*1ca0*/  @P1 LDG.E R22, desc[UR6][R10.64+0x1c] ;  /* 0x00001c060a161981 */ /* 0x000ee2000c1e1900 */
[----:B----4-:R-:W-:-:S03]  /*1cb0*/  @P4 LOP3.LUT R5, R5, R24, RZ, 0x3c, !PT ;  /* 0x0000001805054212 */ /* 0x010fc600078e3cff */
[----:B------:R-:W4:Y:S01]  /*1cc0*/  @P2 LDG.E R24, desc[UR6][R10.64+0x28] ;  /* 0x000028060a182981 */ /* 0x000f22000c1e1900 */
[----:B------:R-:W-:-:S03]  /*1cd0*/  @P1 LOP3.LUT R6, R6, R19, RZ, 0x3c, !PT ;  /* 0x0000001306061212 */ /* 0x000fc600078e3cff */
[----:B------:R-:W4:Y:S01]  /*1ce0*/  @P2 LDG.E R19, desc[UR6][R10.64+0x2c] ;  /* 0x00002c060a132981 */ /* 0x000f22000c1e1900 */
[----:B------:R-:W-:-:S03]  /*1cf0*/  @P1 LOP3.LUT R4, R4, R21, RZ, 0x3c, !PT ;  /* 0x0000001504041212 */ /* 0x000fc600078e3cff */
        /* <DEDUP_REMOVED lines=9> */
[----:B------:R-:W-:Y:S02]  /*1d90*/  @P2 LOP3.LUT R4, R4, R21, RZ, 0x3c, !PT ;  /* 0x0000001504042212 */ /* 0x000fe400078e3cff */
[----:B------:R-:W-:Y:S01]  /*1da0*/  @P3 LOP3.LUT R6, R6, R25, RZ, 0x3c, !PT ;  /* 0x0000001906063212 */ /* 0x000fe200078e3cff */
        /* <DEDUP_REMOVED lines=20> */
[----:B------:R-:W-:Y:S02]  /*1ef0*/  LOP3.LUT P0, RZ, R23, 0x80, RZ, 0xc0, !PT ;  /* 0x0000008017ff7812 */ /* 0x000fe4000780c0ff */
[----:B------:R-:W-:Y:S02]  /*1f00*/  @P5 LOP3.LUT R5, R5, R26, RZ, 0x3c, !PT ;  /* 0x0000001a05055212 */ /* 0x000fe400078e3cff */
[----:B------:R-:W4:Y:S01]  /*1f10*/  @P6 LDG.E R26, desc[UR6][R10.64+0x88] ;  /* 0x000088060a1a6981 */ /* 0x000f22000c1e1900 */
[----:B------:R-:W-:-:S03]  /*1f20*/  @P5 LOP3.LUT R6, R6, R19, RZ, 0x3c, !PT ;  /* 0x0000001306065212 */ /* 0x000fc600078e3cff */
[----:B------:R-:W4:Y:S01]  /*1f30*/  @P6 LDG.E R19, desc[UR6][R10.64+0x84] ;  /* 0x000084060a136981 */ /* 0x000f22000c1e1900 */
[----:B------:R-:W-:-:S04]  /*1f40*/  @P5 LOP3.LUT R4, R4, R21, RZ, 0x3c, !PT ;  /* 0x0000001504045212 */ /* 0x000fc800078e3cff */
        /* <DEDUP_REMOVED lines=9> */
[----:B------:R-:W-:Y:S02]  /*1fe0*/  @P6 LOP3.LUT R5, R5, R26, RZ, 0x3c, !PT ;  /* 0x0000001a05056212 */ /* 0x000fe400078e3cff */
[----:B------:R-:W-:Y:S02]  /*1ff0*/  @P6 LOP3.LUT R4, R4, R19, RZ, 0x3c, !PT ;  /* 0x0000001304046212 */ /* 0x000fe400078e3cff */
[----:B------:R-:W-:Y:S02]  /*2000*/  @P0 LOP3.LUT R6, R6, R21, RZ, 0x3c, !PT ;  /* 0x0000001506060212 */ /* 0x000fe400078e3cff */
[----:B------:R-:W-:Y:S02]  /*2010*/  @P0 LOP3.LUT R4, R4, R25, RZ, 0x3c, !PT ;  /* 0x0000001904040212 */ /* 0x000fe400078e3cff */
[----:B--2---:R-:W-:Y:S02]  /*2020*/  @P0 LOP3.LUT R3, R3, R20, RZ, 0x3c, !PT ;  /* 0x0000001403030212 */ /* 0x004fe400078e3cff */
[----:B---3--:R-:W-:-:S02]  /*2030*/  @P0 LOP3.LUT R7, R7, R22, RZ, 0x3c, !PT ;  /* 0x0000001607070212 */ /* 0x008fc400078e3cff */
[----:B----4-:R-:W-:Y:S02]  /*2040*/  @P0 LOP3.LUT R5, R5, R24, RZ, 0x3c, !PT ;  /* 0x0000001805050212 */ /* 0x010fe400078e3cff */
[----:B------:R-:W-:-:S13]  /*2050*/  R2P PR, R23.B1, 0x7f ;  /* 0x0000007f17007804 */ /* 0x000fda0000001000 */
[----:B------:R-:W2:Y:S04]  /*2060*/  @P0 LDG.E R22, desc[UR6][R10.64+0xa0] ;  /* 0x0000a0060a160981 */ /* 0x000ea8000c1e1900 */
[----:B------:R-:W3:Y:S04]  /*2070*/  @P0 LDG.E R19, desc[UR6][R10.64+0xa4] ;  /* 0x0000a4060a130981 */ /* 0x000ee8000c1e1900 */
[----:B------:R-:W4:Y:S04]  /*2080*/  @P0 LDG.E R21, desc[UR6][R10.64+0xac] ;  /* 0x0000ac060a150981 */ /* 0x000f28000c1e1900 */
        /* <DEDUP_REMOVED lines=14> */
[----:B------:R-:W-:Y:S02]  /*2170*/  LOP3.LUT P0, RZ, R23, 0x8000, RZ, 0xc0, !PT ;  /* 0x0000800017ff7812 */ /* 0x000fe4000780c0ff */
        /* <DEDUP_REMOVED lines=22> */
[----:B------:R-:W-:Y:S01]  /*22e0*/  @P2 LOP3.LUT R5, R5, R24, RZ, 0x3c, !PT ;  /* 0x0000001805052212 */ /* 0x000fe200078e3cff */
[----:B------:R-:W4:Y:S04]  /*22f0*/  @P4 LDG.E R23, desc[UR6][R10.64+0xfc] ;  /* 0x0000fc060a174981 */ /* 0x000f28000c1e1900 */
        /* <DEDUP_REMOVED lines=12> */
[----:B------:R-:W3:Y:S01]  /*23c0*/  @P5 LDG.E R23, desc[UR6][R10.64+0x110] ;  /* 0x000110060a175981 */ /* 0x000ee2000c1e1900 */
[----:B------:R-:W-:-:S03]  /*23d0*/  @P4 LOP3.LUT R3, R3, R24, RZ, 0x3c, !PT ;  /* 0x0000001803034212 */ /* 0x000fc600078e3cff */
[----:B------:R-:W3:Y:S01]  /*23e0*/  @P5 LDG.E R24, desc[UR6][R10.64+0x10c] ;  /* 0x00010c060a185981 */ /* 0x000ee2000c1e1900 */
[----:B------:R-:W-:-:S03]  /*23f0*/  @P4 LOP3.LUT R5, R5, R20, RZ, 0x3c, !PT ;  /* 0x0000001405054212 */ /* 0x000fc600078e3cff */
[----:B------:R-:W3:Y:S01]  /*2400*/  @P6 LDG.E R20, desc[UR6][R10.64+0x120] ;  /* 0x000120060a146981 */ /* 0x000ee2000c1e1900 */
[----:B------:R-:W-:-:S03]  /*2410*/  @P5 LOP3.LUT R5, R5, R26, RZ, 0x3c, !PT ;  /* 0x0000001a05055212 */ /* 0x000fc600078e3cff */
[----:B------:R-:W3:Y:S01]  /*2420*/  @P0 LDG.E R26, desc[UR6][R10.64+0x134] ;  /* 0x000134060a1a0981 */ /* 0x000ee2000c1e1900 */
[----:B--2---:R-:W-:-:S03]  /*2430*/  @P5 LOP3.LUT R3, R3, R22, RZ, 0x3c, !PT ;  /* 0x0000001603035212 */ /* 0x004fc600078e3cff */
[----:B------:R-:W2:Y:S01]  /*2440*/  @P6 LDG.E R22, desc[UR6][R10.64+0x128] ;  /* 0x000128060a166981 */ /* 0x000ea2000c1e1900 */
[----:B------:R-:W-:-:S03]  /*2450*/  @P6 LOP3.LUT R3, R3, R28, RZ, 0x3c, !PT ;  /* 0x0000001c03036212 */ /* 0x000fc600078e3cff */
[----:B------:R-:W2:Y:S01]  /*2460*/  @P0 LDG.E R28, desc[UR6][R10.64+0x13c] ;  /* 0x00013c060a1c0981 */ /* 0x000ea2000c1e1900 */
[----:B----4-:R-:W-:-:S03]  /*2470*/  @P5 LOP3.LUT R6, R6, R21, RZ, 0x3c, !PT ;  /* 0x0000001506065212 */ /* 0x010fc600078e3cff */
[----:B------:R-:W4:Y:S01]  /*2480*/  @P6 LDG.E R21, desc[UR6][R10.64+0x124] ;  /* 0x000124060a156981 */ /* 0x000f22000c1e1900 */
[----:B---3--:R-:W-:Y:S02]  /*2490*/  @P5 LOP3.LUT R4, R4, R23, RZ, 0x3c, !PT ;  /* 0x0000001704045212 */ /* 0x008fe400078e3cff */
[----:B------:R-:W-:Y:S01]  /*24a0*/  @P6 LOP3.LUT R6, R6, R19, RZ, 0x3c, !PT ;  /* 0x0000001306066212 */ /* 0x000fe200078e3cff */
[----:B------:R-:W3:Y:S01]  /*24b0*/  @P0 LDG.E R23, desc[UR6][R10.64+0x138] ;  /* 0x000138060a170981 */ /* 0x000ee2000c1e1900 */
[----:B------:R-:W-:-:S03]  /*24c0*/  @P5 LOP3.LUT R7, R7, R24, RZ, 0x3c, !PT ;  /* 0x0000001807075212 */ /* 0x000fc600078e3cff */
[----:B------:R-:W3:Y:S04]  /*24d0*/  @P0 LDG.E R24, desc[UR6][R10.64+0x12c] ;  /* 0x00012c060a180981 */ /* 0x000ee8000c1e1900 */
[----:B------:R-:W3:Y:S01]  /*24e0*/  @P0 LDG.E R19, desc[UR6][R10.64+0x130] ;  /* 0x000130060a130981 */ /* 0x000ee2000c1e1900 */
[----:B------:R-:W-:-:S04]  /*24f0*/  UIADD3 UR4, UPT, UPT, UR4, 0x10, URZ ;  /* 0x0000001004047890 */ /* 0x000fc8000fffe0ff */
[----:B------:R-:W-:Y:S01]  /*2500*/  UISETP.NE.AND UP0, UPT, UR4, 0x20, UPT ;  /* 0x000000200400788c */ /* 0x000fe2000bf05270 */
[----:B------:R-:W-:-:S04]  /*2510*/  @P6 LOP3.LUT R7, R7, R20, RZ, 0x3c, !PT ;  /* 0x0000001407076212 */ /* 0x000fc800078e3cff */
[----:B------:R-:W-:Y:S02]  /*2520*/  @P0 LOP3.LUT R7, R7, R26, RZ, 0x3c, !PT ;  /* 0x0000001a07070212 */ /* 0x000fe400078e3cff */
[----:B--2---:R-:W-:-:S04]  /*2530*/  @P6 LOP3.LUT R5, R5, R22, RZ, 0x3c, !PT ;  /* 0x0000001605056212 */ /* 0x004fc800078e3cff */
[----:B------:R-:W-:Y:S02]  /*2540*/  @P0 LOP3.LUT R5, R5, R28, RZ, 0x3c, !PT ;  /* 0x0000001c05050212 */ /* 0x000fe400078e3cff */
[----:B----4-:R-:W-:-:S04]  /*2550*/  @P6 LOP3.LUT R4, R4, R21, RZ, 0x3c, !PT ;  /* 0x0000001504046212 */ /* 0x010fc800078e3cff */
[----:B---3--:R-:W-:Y:S02]  /*2560*/  @P0 LOP3.LUT R4, R4, R23, RZ, 0x3c, !PT ;  /* 0x0000001704040212 */ /* 0x008fe400078e3cff */
[----:B------:R-:W-:Y:S02]  /*2570*/  @P0 LOP3.LUT R3, R3, R24, RZ, 0x3c, !PT ;  /* 0x0000001803030212 */ /* 0x000fe400078e3cff */
[----:B------:R-:W-:Y:S01]  /*2580*/  @P0 LOP3.LUT R6, R6, R19, RZ, 0x3c, !PT ;  /* 0x0000001306060212 */ /* 0x000fe200078e3cff */
[----:B------:R-:W-:Y:S06]  /*2590*/  BRA.U UP0, `(.L_x_8) ;  /* 0xfffffff5004c7547 */ /* 0x000fec000b83ffff */
[----:B------:R-:W-:-:S05]  /*25a0*/  VIADD R16, R16, 0x1 ;  /* 0x0000000110107836 */ /* 0x000fca0000000000 */
[----:B------:R-:W-:-:S13]  /*25b0*/  ISETP.NE.AND P0, PT, R16, 0x5, PT ;  /* 0x000000051000780c */ /* 0x000fda0003f05270 */
[----:B------:R-:W-:Y:S05]  /*25c0*/  @P0 BRA `(.L_x_9) ;  /* 0xfffffff400300947 */ /* 0x000fea000383ffff */
[----:B------:R2:W-:Y:S04]  /*25d0*/  STL [R1+0x4], R3 ;  /* 0x0000040301007387 */ /* 0x0005e80000100800 */
[----:B------:R2:W-:Y:S04]  /*25e0*/  STL.64 [R1+0x8], R6 ;  /* 0x0000080601007387 */ /* 0x0005e80000100a00 */
[----:B------:R2:W-:Y:S02]  /*25f0*/  STL.64 [R1+0x10], R4 ;  /* 0x0000100401007387 */ /* 0x0005e40000100a00 */
.L_x_3:
[----:B------:R-:W-:Y:S05]  /*2600*/  BSYNC.RECONVERGENT B1 ;  /* 0x0000000000017941 */ /* 0x000fea0003800200 */
.L_x_2:
[----:B------:R-:W-:Y:S01]  /*2610*/  ISETP.GT.U32.AND P0, PT, R14, 0x3, PT ;  /* 0x000000030e00780c */ /* 0x000fe20003f04070 */
[----:B------:R-:W-:Y:S01]  /*2620*/  VIADD R2, R2, 0x1 ;  /* 0x0000000102027836 */ /* 0x000fe20000000000 */
[--C-:B------:R-:W-:Y:S02]  /*2630*/  SHF.R.U64 R14, R14, 0x2, R15.reuse ;  /* 0x000000020e0e7819 */ /* 0x100fe4000000120f */
[----:B------:R-:W-:Y:S02]  /*2640*/  ISETP.GT.U32.AND.EX P0, PT, R15, RZ, PT, P0 ;  /* 0x000000ff0f00720c */ /* 0x000fe40003f04100 */
[----:B------:R-:W-:-:S11]  /*2650*/  SHF.R.U32.HI R15, RZ, 0x2, R15 ;  /* 0x00000002ff0f7819 */ /* 0x000fd6000001160f */
[----:B------:R-:W-:Y:S05]  /*2660*/  @P0 BRA `(.L_x_10) ;  /* 0xffffffd800cc0947 */ /* 0x000fea000383ffff */
.L_x_1:
[----:B------:R-:W-:Y:S05]  /*2670*/  BSYNC.RECONVERGENT B0 ;  /* 0x0000000000007941 */ /* 0x000fea0003800200 */
.L_x_0:
[----:B------:R-:W3:Y:S01]  /*2680*/  S2R R17, SR_TID.X ;  /* 0x0000000000117919 */ /* 0x000ee20000002100 */
[----:B------:R-:W4:Y:S01]  /*2690*/  S2UR UR5, SR_CgaCtaId ;  /* 0x00000000000579c3 */ /* 0x000f220000008800 */
[----:B------:R-:W-:Y:S01]  /*26a0*/  UMOV UR4, 0x400 ;  /* 0x0000040000047882 */ /* 0x000fe20000000000 */
[----:B-1----:R-:W-:Y:S01]  /*26b0*/  IMAD R2, R13, -0x658354e5, R12 ;  /* 0x9a7cab1b0d027824 */ /* 0x002fe200078e020c */
[----:B------:R-:W-:Y:S01]  /*26c0*/  CS2R R12, SRZ ;  /* 0x00000000000c7805 */ /* 0x000fe2000001ff00 */
[----:B------:R-:W-:Y:S02]  /*26d0*/  IMAD.MOV.U32 R10, RZ, RZ, R5 ;  /* 0x000000ffff0a7224 */ /* 0x000fe400078e0005 */
[----:B------:R-:W-:Y:S02]  /*26e0*/  IMAD.MOV.U32 R9, RZ, RZ, R3 ;  /* 0x000000ffff097224 */ /* 0x000fe400078e0003 */
[----:B0-2---:R-:W-:Y:S01]  /*26f0*/  VIADD R5, R2, 0x6a788e ;  /* 0x006a788e02057836 */ /* 0x005fe20000000000 */
[----:B----4-:R-:W-:-:S03]  /*2700*/  ULEA UR4, UR5, UR4, 0x18 ;  /* 0x0000000405047291 */ /* 0x010fc6000f8ec0ff */
[----:B------:R-:W-:-:S03]  /*2710*/  UMOV UR5, 0x3e8 ;  /* 0x000003e800057882 */ /* 0x000fc60000000000 */
[----:B---3--:R-:W-:Y:S01]  /*2720*/  LEA R8, R17, UR4, 0x3 ;  /* 0x0000000411087c11 */ /* 0x008fe2000f8e18ff */
[----:B------:R-:W-:-:S04]  /*2730*/  UMOV UR4, URZ ;  /* 0x000000ff00047c82 */ /* 0x000fc80008000000 */
[----:B------:R0:W-:Y:S02]  /*2740*/  STS.64 [R8], RZ ;  /* 0x000000ff08007388 */ /* 0x0001e40000000a00 */
.L_x_24:
[----:B------:R-:W-:Y:S01]  /*2750*/  SHF.R.U32.HI R2, RZ, 0x2, R9 ;  /* 0x00000002ff027819 */ /* 0x000fe20000011609 */
[----:B------:R-:W-:Y:S01]  /*2760*/  IMAD.SHL.U32 R3, R10, 0x10, RZ ;  /* 0x000000100a037824 */ /* 0x000fe200078e00ff */
[----:B------:R-:W-:Y:S01]  /*2770*/  SHF.R.U32.HI R11, RZ, 0x2, R6 ;  /* 0x00000002ff0b7819 */ /* 0x000fe20000011606 */
[----:B------:R-:W-:Y:S01]  /*2780*/  UIADD3 UR5, UP0, UPT, UR5, -0x4, URZ ;  /* 0xfffffffc05057890 */ /* 0x000fe2000ff1e0ff */
[----:B------:R-:W-:Y:S01]  /*2790*/  LOP3.LUT R2, R2, R9, RZ, 0x3c, !PT ;  /* 0x0000000902027212 */ /* 0x000fe200078e3cff */
[----:B------:R-:W-:Y:S01]  /*27a0*/  BSSY.RECONVERGENT B0, `(.L_x_11) ;  /* 0x0000046000007945 */ /* 0x000fe20003800200 */
[----:B------:R-:W-:Y:S01]  /*27b0*/  LOP3.LUT R11, R11, R6, RZ, 0x3c, !PT ;  /* 0x000000060b0b7212 */ /* 0x000fe200078e3cff */
[----:B------:R-:W-:Y:S01]  /*27c0*/  UIADD3.X UR4, UPT, UPT, UR4, -0x1, URZ, UP0, !UPT ;  /* 0xffffffff04047890 */ /* 0x000fe200087fe4ff */
[----:B------:R-:W-:Y:S01]  /*27d0*/  SHF.R.U32.HI R14, RZ, 0x2, R7 ;  /* 0x00000002ff0e7819 */ /* 0x000fe20000011607 */
[----:B------:R-:W-:Y:S01]  /*27e0*/  IMAD.SHL.U32 R9, R2, 0x2, RZ ;  /* 0x0000000202097824 */ /* 0x000fe200078e00ff */
[----:B------:R-:W-:-:S02]  /*27f0*/  UISETP.NE.U32.AND UP0, UPT, UR5, URZ, UPT ;  /* 0x000000ff0500728c */ /* 0x000fc4000bf05070 */
[----:B------:R-:W-:Y:S02]  /*2800*/  LOP3.LUT R14, R14, R7, RZ, 0x3c, !PT ;  /* 0x000000070e0e7212 */ /* 0x000fe400078e3cff */
[----:B------:R-:W-:Y:S01]  /*2810*/  LOP3.LUT R3, R2, R9, R3, 0x96, !PT ;  /* 0x0000000902037212 */ /* 0x000fe200078e9603 */
[----:B------:R-:W-:Y:S01]  /*2820*/  UISETP.NE.AND.EX UP0, UPT, UR4, URZ, UPT, UP0 ;  /* 0x000000ff0400728c */ /* 0x000fe2000bf05300 */
[----:B------:R-:W-:Y:S02]  /*2830*/  SHF.R.U32.HI R7, RZ, 0x2, R4 ;  /* 0x00000002ff077819 */ /* 0x000fe40000011604 */
[----:B------:R-:W-:Y:S01]  /*2840*/  LOP3.LUT R2, R3, R10, RZ, 0x3c, !PT ;  /* 0x0000000a03027212 */ /* 0x000fe200078e3cff */
[----:B------:R-:W-:Y:S01]  /*2850*/  IMAD.SHL.U32 R3, R11, 0x2, RZ ;  /* 0x000000020b037824 */ /* 0x000fe200078e00ff */
[----:B------:R-:W-:Y:S02]  /*2860*/  LOP3.LUT R7, R7, R4, RZ, 0x3c, !PT ;  /* 0x0000000407077212 */ /* 0x000fe400078e3cff */
[----:B------:R-:W-:Y:S01]  /*2870*/  SHF.R.U32.HI R9, RZ, 0x2, R10 ;  /* 0x00000002ff097819 */ /* 0x000fe2000001160a */
[----:B------:R-:W-:-:S03]  /*2880*/  IMAD.SHL.U32 R6, R2, 0x10, RZ ;  /* 0x0000001002067824 */ /* 0x000fc600078e00ff */
[----:B------:R-:W-:Y:S02]  /*2890*/  LOP3.LUT R10, R9, R10, RZ, 0x3c, !PT ;  /* 0x0000000a090a7212 */ /* 0x000fe400078e3cff */
[----:B------:R-:W-:Y:S01]  /*28a0*/  LOP3.LUT R3, R11, R3, R6, 0x96, !PT ;  /* 0x000000030b037212 */ /* 0x000fe200078e9606 */
[----:B------:R-:W-:Y:S02]  /*28b0*/  IMAD.SHL.U32 R6, R14, 0x2, RZ ;  /* 0x000000020e067824 */ /* 0x000fe400078e00ff */
[----:B------:R-:W-:Y:S01]  /*28c0*/  IMAD.MOV.U32 R11, RZ, RZ, 0x2f800000 ;  /* 0x2f800000ff0b7424 */ /* 0x000fe200078e00ff */
[----:B------:R-:W-:-:S05]  /*28d0*/  LOP3.LUT R16, R3, R2, RZ, 0x3c, !PT ;  /* 0x0000000203107212 */ /* 0x000fca00078e3cff */
[----:B------:R-:W-:-:S05]  /*28e0*/  IMAD.SHL.U32 R3, R16, 0x10, RZ ;  /* 0x0000001010037824 */ /* 0x000fca00078e00ff */
[----:B------:R-:W-:-:S04]  /*28f0*/  LOP3.LUT R3, R14, R6, R3, 0x96, !PT ;  /* 0x000000060e037212 */ /* 0x000fc800078e9603 */
[----:B------:R-:W-:Y:S01]  /*2900*/  LOP3.LUT R14, R3, R16, RZ, 0x3c, !PT ;  /* 0x00000010030e7212 */ /* 0x000fe200078e3cff */
[----:B------:R-:W-:-:S04]  /*2910*/  IMAD.SHL.U32 R3, R7, 0x2, RZ ;  /* 0x0000000207037824 */ /* 0x000fc800078e00ff */
[----:B------:R-:W-:-:S05]  /*2920*/  IMAD.SHL.U32 R4, R14, 0x10, RZ ;  /* 0x000000100e047824 */ /* 0x000fca00078e00ff */
[----:B------:R-:W-:Y:S01]  /*2930*/  LOP3.LUT R3, R7, R3, R4, 0x96, !PT ;  /* 0x0000000307037212 */ /* 0x000fe200078e9604 */
[----:B------:R-:W-:Y:S01]  /*2940*/  IMAD.SHL.U32 R4, R10, 0x2, RZ ;  /* 0x000000020a047824 */ /* 0x000fe200078e00ff */
[----:B------:R-:W-:Y:S02]  /*2950*/  SHF.R.U32.HI R7, RZ, 0x2, R2 ;  /* 0x00000002ff077819 */ /* 0x000fe40000011602 */
[----:B------:R-:W-:Y:S02]  /*2960*/  LOP3.LUT R9, R3, R14, RZ, 0x3c, !PT ;  /* 0x0000000e03097212 */ /* 0x000fe400078e3cff */
[----:B------:R-:W-:Y:S01]  /*2970*/  LOP3.LUT R7, R7, R2, RZ, 0x3c, !PT ;  /* 0x0000000207077212 */ /* 0x000fe200078e3cff */
[----:B------:R-:W-:Y:S02]  /*2980*/  IMAD.IADD R2, R2, 0x1, R5 ;  /* 0x0000000102027824 */ /* 0x000fe400078e0205 */
[----:B------:R-:W-:-:S03]  /*2990*/  IMAD.SHL.U32 R3, R9, 0x10, RZ ;  /* 0x0000001009037824 */ /* 0x000fc600078e00ff */
[----:B------:R-:W-:Y:S02]  /*29a0*/  I2FP.F32.U32 R2, R2 ;  /* 0x0000000200027245 */ /* 0x000fe40000201000 */
[----:B------:R-:W-:Y:S01]  /*29b0*/  LOP3.LUT R4, R10, R4, R3, 0x96, !PT ;  /* 0x000000040a047212 */ /* 0x000fe200078e9603 */
[----:B------:R-:W-:Y:S01]  /*29c0*/  IMAD.SHL.U32 R3, R7, 0x2, RZ ;  /* 0x0000000207037824 */ /* 0x000fe200078e00ff */
[----:B------:R-:W-:Y:S02]  /*29d0*/  IADD3 R10, PT, PT, R5, 0x587c5, R16 ;  /* 0x000587c5050a7810 */ /* 0x000fe40007ffe010 */
[----:B------:R-:W-:Y:S02]  /*29e0*/  LOP3.LUT R6, R4, R9, RZ, 0x3c, !PT ;  /* 0x0000000904067212 */ /* 0x000fe400078e3cff */
[----:B------:R-:W-:-:S03]  /*29f0*/  I2FP.F32.U32 R10, R10 ;  /* 0x0000000a000a7245 */ /* 0x000fc60000201000 */
[----:B------:R-:W-:Y:S02]  /*2a00*/  IMAD.SHL.U32 R4, R6, 0x10, RZ ;  /* 0x0000001006047824 */ /* 0x000fe400078e00ff */
[----:B------:R-:W-:-:S03]  /*2a10*/  FFMA R10, R10, R11, 1.1641532182693481445e-10 ;  /* 0x2f0000000a0a7423 */ /* 0x000fc6000000000b */
[----:B------:R-:W-:Y:S01]  /*2a20*/  LOP3.LUT R3, R7, R3, R4, 0x96, !PT ;  /* 0x0000000307037212 */ /* 0x000fe200078e9604 */
[----:B------:R-:W-:Y:S01]  /*2a30*/  FFMA R4, R2, R11, 1.1641532182693481445e-10 ;  /* 0x2f00000002047423 */ /* 0x000fe2000000000b */
[----:B------:R-:W-:Y:S01]  /*2a40*/  SHF.R.U32.HI R7, RZ, 0x2, R16 ;  /* 0x00000002ff077819 */ /* 0x000fe20000011610 */
[----:B------:R-:W-:Y:S01]  /*2a50*/  FMUL R15, R10, R10 ;  /* 0x0000000a0a0f7220 */ /* 0x000fe20000400000 */
[----:B------:R-:W-:Y:S02]  /*2a60*/  SHF.R.U32.HI R11, RZ, 0x2, R14 ;  /* 0x00000002ff0b7819 */ /* 0x000fe4000001160e */
[----:B------:R-:W-:Y:S02]  /*2a70*/  LOP3.LUT R16, R7, R16, RZ, 0x3c, !PT ;  /* 0x0000001007107212 */ /* 0x000fe400078e3cff */
[----:B------:R-:W-:Y:S02]  /*2a80*/  LOP3.LUT R7, R3, R6, RZ, 0x3c, !PT ;  /* 0x0000000603077212 */ /* 0x000fe400078e3cff */
[----:B------:R-:W-:Y:S01]  /*2a90*/  LOP3.LUT R11, R11, R14, RZ, 0x3c, !PT ;  /* 0x0000000e0b0b7212 */ /* 0x000fe200078e3cff */
[----:B------:R-:W-:-:S02]  /*2aa0*/  IMAD.SHL.U32 R2, R16, 0x2, RZ ;  /* 0x0000000210027824 */ /* 0x000fc400078e00ff */
[----:B------:R-:W-:-:S05]  /*2ab0*/  IMAD.SHL.U32 R3, R7, 0x10, RZ ;  /* 0x0000001007037824 */ /* 0x000fca00078e00ff */
[----:B------:R-:W-:Y:S01]  /*2ac0*/  LOP3.LUT R2, R16, R2, R3, 0x96, !PT ;  /* 0x0000000210027212 */ /* 0x000fe200078e9603 */
[----:B------:R-:W-:Y:S01]  /*2ad0*/  FFMA R16, R4, R4, R15 ;  /* 0x0000000404107223 */ /* 0x000fe2000000000f */
[----:B------:R-:W-:Y:S02]  /*2ae0*/  IMAD.SHL.U32 R3, R11, 0x2, RZ ;  /* 0x000000020b037824 */ /* 0x000fe400078e00ff */
[----:B------:R-:W-:Y:S01]  /*2af0*/  LOP3.LUT R4, R2, R7, RZ, 0x3c, !PT ;  /* 0x0000000702047212 */ /* 0x000fe200078e3cff */
[----:B------:R-:W-:Y:S01]  /*2b00*/  VIADD R10, R16, 0xf3000000 ;  /* 0xf3000000100a7836 */ /* 0x000fe20000000000 */
[----:B-1----:R1:W2:Y:S03]  /*2b10*/  MUFU.RSQ R15, R16 ;  /* 0x00000010000f7308 */ /* 0x0022a60000001400 */
[----:B------:R-:W-:Y:S01]  /*2b20*/  IMAD.SHL.U32 R2, R4, 0x10, RZ ;  /* 0x0000001004027824 */ /* 0x000fe200078e00ff */
[----:B------:R-:W-:-:S04]  /*2b30*/  ISETP.GT.U32.AND P0, PT, R10, 0x727fffff, PT ;  /* 0x727fffff0a00780c */ /* 0x000fc80003f04070 */
[----:B------:R-:W-:-:S04]  /*2b40*/  LOP3.LUT R3, R11, R3, R2, 0x96, !PT ;  /* 0x000000030b037212 */ /* 0x000fc800078e9602 */
[----:B------:R-:W-:-:S05]  /*2b50*/  LOP3.LUT R10, R3, R4, RZ, 0x3c, !PT ;  /* 0x00000004030a7212 */ /* 0x000fca00078e3cff */
[----:B-12---:R-:W-:Y:S05]  /*2b60*/  @!P0 BRA `(.L_x_12) ;  /* 0x0000000000148947 */ /* 0x006fea0003800000 */
[----:B------:R-:W-:Y:S01]  /*2b70*/  IMAD.MOV.U32 R2, RZ, RZ, R16 ;  /* 0x000000ffff027224 */ /* 0x000fe200078e0010 */
[----:B------:R-:W-:-:S07]  /*2b80*/  MOV R21, 0x2ba0 ;  /* 0x00002ba000157802 */ /* 0x000fce0000000f00 */
[----:B0-----:R-:W-:Y:S05]  /*2b90*/  CALL.REL.NOINC `($__internal_0_$__cuda_sm20_sqrt_rn_f32_slowpath) ;  /* 0x0000000800747944 */ /* 0x001fea0003c00000 */
[----:B------:R-:W-:Y:S01]  /*2ba0*/  IMAD.MOV.U32 R11, RZ, RZ, R16 ;  /* 0x000000ffff0b7224 */ /* 0x000fe200078e0010 */
[----:B------:R-:W-:Y:S06]  /*2bb0*/  BRA `(.L_x_13) ;  /* 0x0000000000107947 */ /* 0x000fec0003800000 */
.L_x_12:
[----:B------:R-:W-:Y:S01]  /*2bc0*/  FMUL.FTZ R11, R16, R15 ;  /* 0x0000000f100b7220 */ /* 0x000fe20000410000 */
[----:B------:R-:W-:-:S03]  /*2bd0*/  FMUL.FTZ R3, R15, 0.5 ;  /* 0x3f0000000f037820 */ /* 0x000fc60000410000 */
[----:B------:R-:W-:-:S04]  /*2be0*/  FFMA R2, -R11, R11, R16 ;  /* 0x0000000b0b027223 */ /* 0x000fc80000000110 */
[----:B------:R-:W-:-:S07]  /*2bf0*/  FFMA R11, R2, R3, R11 ;  /* 0x00000003020b7223 */ /* 0x000fce000000000b */
.L_x_13:
[----:B------:R-:W-:Y:S05]  /*2c00*/  BSYNC.RECONVERGENT B0 ;  /* 0x0000000000007941 */ /* 0x000fea0003800200 */
.L_x_11:
[C---:B------:R-:W-:Y:S01]  /*2c10*/  IADD3 R2, PT, PT, R5.reuse, 0x10974f, R9 ;  /* 0x0010974f05027810 */ /* 0x040fe20007ffe009 */
[----:B------:R-:W-:Y:S01]  /*2c20*/  IMAD.MOV.U32 R3, RZ, RZ, 0x2f800000 ;  /* 0x2f800000ff037424 */ /* 0x000fe200078e00ff */
[----:B------:R-:W-:Y:S01]  /*2c30*/  IADD3 R14, PT, PT, R5, 0xb0f8a, R14 ;  /* 0x000b0f8a050e7810 */ /* 0x000fe20007ffe00e */
[----:B------:R-:W-:Y:S01]  /*2c40*/  BSSY.RECONVERGENT B0, `(.L_x_14) ;  /* 0x0000016000007945 */ /* 0x000fe20003800200 */
[----:B------:R-:W-:Y:S02]  /*2c50*/  I2FP.F32.U32 R2, R2 ;  /* 0x0000000200027245 */ /* 0x000fe40000201000 */
[----:B------:R-:W-:Y:S02]  /*2c60*/  I2FP.F32.U32 R14, R14 ;  /* 0x0000000e000e7245 */ /* 0x000fe40000201000 */
[----:B------:R-:W-:Y:S01]  /*2c70*/  FSETP.GTU.AND P0, PT, R11, 1, PT ;  /* 0x3f8000000b00780b */ /* 0x000fe20003f0c000 */
[-C--:B------:R-:W-:Y:S02]  /*2c80*/  FFMA R2, R2, R3.reuse, 1.1641532182693481445e-10 ;  /* 0x2f00000002027423 */ /* 0x080fe40000000003 */
[----:B------:R-:W-:Y:S01]  /*2c90*/  FFMA R14, R14, R3, 1.1641532182693481445e-10 ;  /* 0x2f0000000e0e7423 */ /* 0x000fe20000000003 */
[----:B------:R-:W-:Y:S01]  /*2ca0*/  SEL R15, RZ, 0x1, P0 ;  /* 0x00000001ff0f7807 */ /* 0x000fe20000000000 */
[----:B------:R-:W-:-:S04]  /*2cb0*/  FMUL R3, R2, R2 ;  /* 0x0000000202037220 */ /* 0x000fc80000400000 */
[----:B------:R-:W-:-:S04]  /*2cc0*/  FFMA R3, R14, R14, R3 ;  /* 0x0000000e0e037223 */ /* 0x000fc80000000003 */
[----:B------:R-:W-:Y:S01]  /*2cd0*/  VIADD R2, R3, 0xf3000000 ;  /* 0xf300000003027836 */ /* 0x000fe20000000000 */
[----:B------:R1:W2:Y:S04]  /*2ce0*/  MUFU.RSQ R14, R3 ;  /* 0x00000003000e7308 */ /* 0x0002a80000001400 */
[----:B------:R-:W-:-:S13]  /*2cf0*/  ISETP.GT.U32.AND P1, PT, R2, 0x727fffff, PT ;  /* 0x727fffff0200780c */ /* 0x000fda0003f24070 */
[----:B-12---:R-:W-:Y:S05]  /*2d00*/  @!P1 BRA `(.L_x_15) ;  /* 0x0000000000149947 */ /* 0x006fea0003800000 */
[----:B------:R-:W-:Y:S01]  /*2d10*/  IMAD.MOV.U32 R2, RZ, RZ, R3 ;  /* 0x000000ffff027224 */ /* 0x000fe200078e0003 */
[----:B------:R-:W-:-:S07]  /*2d20*/  MOV R21, 0x2d40 ;  /* 0x00002d4000157802 */ /* 0x000fce0000000f00 */
[----:B0-----:R-:W-:Y:S05]  /*2d30*/  CALL.REL.NOINC `($__internal_0_$__cuda_sm20_sqrt_rn_f32_slowpath) ;  /* 0x00000008000c7944 */ /* 0x001fea0003c00000 */
[----:B------:R-:W-:Y:S01]  /*2d40*/  IMAD.MOV.U32 R2, RZ, RZ, R16 ;  /* 0x000000ffff027224 */ /* 0x000fe200078e0010 */
[----:B------:R-:W-:Y:S06]  /*2d50*/  BRA `(.L_x_16) ;  /* 0x0000000000107947 */ /* 0x000fec0003800000 */
.L_x_15:
[----:B------:R-:W-:Y:S01]  /*2d60*/  FMUL.FTZ R2, R3, R14 ;  /* 0x0000000e03027220 */ /* 0x000fe20000410000 */
[----:B------:R-:W-:-:S03]  /*2d70*/  FMUL.FTZ R14, R14, 0.5 ;  /* 0x3f0000000e0e7820 */ /* 0x000fc60000410000 */
[----:B------:R-:W-:-:S04]  /*2d80*/  FFMA R3, -R2, R2, R3 ;  /* 0x0000000202037223 */ /* 0x000fc80000000103 */
[----:B------:R-:W-:-:S07]  /*2d90*/  FFMA R2, R3, R14, R2 ;  /* 0x0000000e03027223 */ /* 0x000fce0000000002 */
.L_x_16:
[----:B------:R-:W-:Y:S05]  /*2da0*/  BSYNC.RECONVERGENT B0 ;  /* 0x0000000000007941 */ /* 0x000fea0003800200 */
.L_x_14:
        /* <DEDUP_REMOVED lines=10> */
[----:B------:R-:W-:Y:S01]  /*2e50*/  FMUL R14, R14, R14 ;  /* 0x0000000e0e0e7220 */ /* 0x000fe20000400000 */
[----:B------:R-:W-:-:S02]  /*2e60*/  FSETP.LE.OR P0, PT, R11, 1, !P0 ;  /* 0x3f8000000b00780b */ /* 0x000fc40004703400 */
[----:B------:R-:W-:Y:S01]  /*2e70*/  IADD3 R12, P2, P3, R2, R12, R15 ;  /* 0x0000000c020c7210 */ /* 0x000fe20007b5e00f */
[----:B------:R-:W-:-:S03]  /*2e80*/  FFMA R3, R3, R3, R14 ;  /* 0x0000000303037223 */ /* 0x000fc6000000000e */
[----:B------:R-:W-:Y:S01]  /*2e90*/  IADD3.X R13, PT, PT, RZ, R13, RZ, P2, P3 ;  /* 0x0000000dff0d7210 */ /* 0x000fe200017e64ff */
        /* <DEDUP_REMOVED lines=9> */
.L_x_18:
[----:B------:R-:W-:Y:S01]  /*2f30*/  FMUL.FTZ R2, R3, R14 ;  /* 0x0000000e03027220 */ /* 0x000fe20000410000 */
[----:B------:R-:W-:-:S03]  /*2f40*/  FMUL.FTZ R11, R14, 0.5 ;  /* 0x3f0000000e0b7820 */ /* 0x000fc60000410000 */
[----:B------:R-:W-:-:S04]  /*2f50*/  FFMA R3, -R2, R2, R3 ;  /* 0x0000000202037223 */ /* 0x000fc80000000103 */
[----:B------:R-:W-:-:S07]  /*2f60*/  FFMA R2, R3, R11, R2 ;  /* 0x0000000b03027223 */ /* 0x000fce0000000002 */
.L_x_19:
[----:B------:R-:W-:Y:S05]  /*2f70*/  BSYNC.RECONVERGENT B0 ;  /* 0x0000000000007941 */ /* 0x000fea0003800200 */
.L_x_17:
[C---:B------:R-:W-:Y:S01]  /*2f80*/  IADD3 R11, PT, PT, R5.reuse, 0x26b663, R10 ;  /* 0x0026b663050b7810 */ /* 0x040fe20007ffe00a */
[----:B------:R-:W-:Y:S01]  /*2f90*/  IMAD.MOV.U32 R14, RZ, RZ, 0x2f800000 ;  /* 0x2f800000ff0e7424 */ /* 0x000fe200078e00ff */
[----:B------:R-:W-:Y:S01]  /*2fa0*/  IADD3 R3, PT, PT, R5, 0x212e9e, R4 ;  /* 0x00212e9e05037810 */ /* 0x000fe20007ffe004 */
[----:B------:R-:W-:Y:S01]  /*2fb0*/  BSSY.RECONVERGENT B0, `(.L_x_20) ;  /* 0x0000019000007945 */ /* 0x000fe20003800200 */
[----:B------:R-:W-:Y:S02]  /*2fc0*/  I2FP.F32.U32 R11, R11 ;  /* 0x0000000b000b7245 */ /* 0x000fe40000201000 */
[----:B------:R-:W-:Y:S02]  /*2fd0*/  I2FP.F32.U32 R3, R3 ;  /* 0x0000000300037245 */ /* 0x000fe40000201000 */
[C---:B------:R-:W-:Y:S01]  /*2fe0*/  FSETP.GTU.AND P1, PT, R2.reuse, 1, PT ;  /* 0x3f8000000200780b */ /* 0x040fe20003f2c000 */
[-C--:B------:R-:W-:Y:S01]  /*2ff0*/  FFMA R11, R11, R14.reuse, 1.1641532182693481445e-10 ;  /* 0x2f0000000b0b7423 */ /* 0x080fe2000000000e */
[----:B------:R-:W-:Y:S01]  /*3000*/  FSETP.LE.OR P0, PT, R2, 1, P0 ;  /* 0x3f8000000200780b */ /* 0x000fe20000703400 */
[----:B------:R-:W-:-:S02]  /*3010*/  FFMA R3, R3, R14, 1.1641532182693481445e-10 ;  /* 0x2f00000003037423 */ /* 0x000fc4000000000e */
[----:B------:R-:W-:-:S04]  /*3020*/  FMUL R14, R11, R11 ;  /* 0x0000000b0b0e7220 */ /* 0x000fc80000400000 */
[----:B------:R-:W-:-:S04]  /*3030*/  FFMA R3, R3, R3, R14 ;  /* 0x0000000303037223 */ /* 0x000fc8000000000e */
[----:B------:R-:W-:Y:S01]  /*3040*/  VIADD R11, R3, 0xf3000000 ;  /* 0xf3000000030b7836 */ /* 0x000fe20000000000 */
[----:B------:R1:W2:Y:S04]  /*3050*/  MUFU.RSQ R14, R3 ;  /* 0x00000003000e7308 */ /* 0x0002a80000001400 */
[----:B------:R-:W-:Y:S02]  /*3060*/  ISETP.GT.U32.AND P2, PT, R11, 0x727fffff, PT ;  /* 0x727fffff0b00780c */ /* 0x000fe40003f44070 */
[----:B------:R-:W-:-:S11]  /*3070*/  SEL R11, RZ, 0x1, P1 ;  /* 0x00000001ff0b7807 */ /* 0x000fd60000800000 */
[----:B-12---:R-:W-:Y:S05]  /*3080*/  @!P2 BRA `(.L_x_21) ;  /* 0x00000000001ca947 */ /* 0x006fea0003800000 */
[----:B------:R-:W-:Y:S01]  /*3090*/  BSSY.RECONVERGENT B1, `(.L_x_22) ;  /* 0x0000004000017945 */ /* 0x000fe20003800200 */
[----:B------:R-:W-:Y:S01]  /*30a0*/  IMAD.MOV.U32 R2, RZ, RZ, R3 ;  /* 0x000000ffff027224 */ /* 0x000fe200078e0003 */
[----:B------:R-:W-:-:S07]  /*30b0*/  MOV R21, 0x30d0 ;  /* 0x000030d000157802 */ /* 0x000fce0000000f00 */
[----:B0-----:R-:W-:Y:S05]  /*30c0*/  CALL.REL.NOINC `($__internal_0_$__cuda_sm20_sqrt_rn_f32_slowpath) ;  /* 0x0000000400287944 */ /* 0x001fea0003c00000 */
[----:B------:R-:W-:Y:S05]  /*30d0*/  BSYNC.RECONVERGENT B1 ;  /* 0x0000000000017941 */ /* 0x000fea0003800200 */
.L_x_22:
[----:B------:R-:W-:Y:S01]  /*30e0*/  IMAD.MOV.U32 R2, RZ, RZ, R16 ;  /* 0x000000ffff027224 */ /* 0x000fe200078e0010 */
[----:B------:R-:W-:Y:S06]  /*30f0*/  BRA `(.L_x_23) ;  /* 0x0000000000107947 */ /* 0x000fec0003800000 */
.L_x_21:
[----:B------:R-:W-:Y:S01]  /*3100*/  FMUL.FTZ R2, R3, R14 ;  /* 0x0000000e03027220 */ /* 0x000fe20000410000 */
[----:B------:R-:W-:-:S03]  /*3110*/  FMUL.FTZ R14, R14, 0.5 ;  /* 0x3f0000000e0e7820 */ /* 0x000fc60000410000 */
[----:B------:R-:W-:-:S04]  /*3120*/  FFMA R3, -R2, R2, R3 ;  /* 0x0000000202037223 */ /* 0x000fc80000000103 */
[----:B------:R-:W-:-:S07]  /*3130*/  FFMA R2, R3, R14, R2 ;  /* 0x0000000e03027223 */ /* 0x000fce0000000002 */
.L_x_23:
[----:B------:R-:W-:Y:S05]  /*3140*/  BSYNC.RECONVERGENT B0 ;  /* 0x0000000000007941 */ /* 0x000fea0003800200 */
.L_x_20:
[C---:B------:R-:W-:Y:S01]  /*3150*/  FSETP.GTU.AND P1, PT, R2.reuse, 1, PT ;  /* 0x3f8000000200780b */ /* 0x040fe20003f2c000 */
[----:B------:R-:W-:Y:S01]  /*3160*/  VIADD R5, R5, 0x2c3e28 ;  /* 0x002c3e2805057836 */ /* 0x000fe20000000000 */
[----:B------:R-:W-:Y:S02]  /*3170*/  FSETP.LE.OR P0, PT, R2, 1, P0 ;  /* 0x3f8000000200780b */ /* 0x000fe40000703400 */
[----:B------:R-:W-:-:S04]  /*3180*/  SEL R2, RZ, 0x1, P1 ;  /* 0x00000001ff027807 */ /* 0x000fc80000800000 */
[----:B------:R-:W-:-:S04]  /*3190*/  IADD3 R12, P1, P2, R2, R12, R11 ;  /* 0x0000000c020c7210 */ /* 0x000fc80007a3e00b */
[----:B------:R-:W-:-:S05]  /*31a0*/  IADD3.X R13, PT, PT, RZ, R13, RZ, P1, P2 ;  /* 0x0000000dff0d7210 */ /* 0x000fca0000fe44ff */
[----:B------:R1:W-:Y:S01]  /*31b0*/  @P0 STS.64 [R8], R12 ;  /* 0x0000000c08000388 */ /* 0x0003e20000000a00 */
[----:B------:R-:W-:Y:S05]  /*31c0*/  BRA.U UP0, `(.L_x_24) ;  /* 0xfffffff500607547 */ /* 0x000fea000b83ffff */
[----:B------:R-:W-:Y:S01]  /*31d0*/  BAR.SYNC.DEFER_BLOCKING 0x0 ;  /* 0x0000000000007b1d */ /* 0x000fe20000010000 */
[----:B------:R-:W-:-:S13]  /*31e0*/  ISETP.NE.AND P0, PT, R17, RZ, PT ;  /* 0x000000ff1100720c */ /* 0x000fda0003f05270 */
[----:B------:R-:W-:Y:S05]  /*31f0*/  @P0 EXIT ;  /* 0x000000000000094d */ /* 0x000fea0003800000 */
[----:B------:R-:W2:Y:S01]  /*3200*/  S2UR UR5, SR_CgaCtaId ;  /* 0x00000000000579c3 */ /* 0x000ea20000008800 */
[----:B------:R-:W-:Y:S02]  /*3210*/  UMOV UR4, 0x400 ;  /* 0x0000040000047882 */ /* 0x000fe40000000000 */
[----:B--2---:R-:W-:-:S09]  /*3220*/  ULEA UR4, UR5, UR4, 0x18 ;  /* 0x0000000405047291 */ /* 0x004fd2000f8ec0ff */
[----:B------:R-:W-:Y:S04]  /*3230*/  LDS.128 R4, [UR4] ;  /* 0x00000004ff047984 */ /* 0x000fe80008000c00 */
[----:B01----:R-:W0:Y:S04]  /*3240*/  LDS.128 R8, [UR4+0x10] ;  /* 0x00001004ff087984 */ /* 0x003e280008000c00 */
[----:B------:R-:W1:Y:S04]  /*3250*/  LDS.128 R24, [UR4+0x20] ;  /* 0x00002004ff187984 */ /* 0x000e680008000c00 */
[----:B------:R-:W2:Y:S04]  /*3260*/  LDS.128 R20, [UR4+0x30] ;  /* 0x00003004ff147984 */ /* 0x000ea80008000c00 */
[----:B------:R-:W3:Y:S04]  /*3270*/  LDS.128 R16, [UR4+0x40] ;  /* 0x00004004ff107984 */ /* 0x000ee80008000c00 */
[----:B------:R-:W4:Y:S01]  /*3280*/  LDS.128 R12, [UR4+0x50] ;  /* 0x00005004ff0c7984 */ /* 0x000f220008000c00 */
[----:B0-----:R-:W-:-:S04]  /*3290*/  IADD3 R3, P0, P1, R8, R4, R6 ;  /* 0x0000000408037210 */ /* 0x001fc8000791e006 */
[----:B------:R-:W-:Y:S02]  /*32a0*/  IADD3.X R9, PT, PT, R9, R5, R7, P0, P1 ;  /* 0x0000000509097210 */ /* 0x000fe400007e2407 */
[----:B-1----:R-:W-:Y:S01]  /*32b0*/  IADD3 R3, P0, P1, R24, R3, R10 ;  /* 0x0000000318037210 */ /* 0x002fe2000791e00a */
[----:B------:R-:W0:Y:S03]  /*32c0*/  LDS.128 R4, [UR4+0x60] ;  /* 0x00006004ff047984 */ /* 0x000e260008000c00 */
[----:B------:R-:W-:Y:S02]  /*32d0*/  IADD3.X R25, PT, PT, R25, R9, R11, P0, P1 ;  /* 0x0000000919197210 */ /* 0x000fe400007e240b */
[----:B--2---:R-:W-:Y:S01]  /*32e0*/  IADD3 R3, P0, P1, R20, R3, R26 ;  /* 0x0000000314037210 */ /* 0x004fe2000791e01a */
[----:B------:R-:W1:Y:S03]  /*32f0*/  LDS.128 R8, [UR4+0x70] ;  /* 0x00007004ff087984 */ /* 0x000e660008000c00 */
[----:B------:R-:W-:-:S02]  /*3300*/  IADD3.X R21, PT, PT, R21, R25, R27, P0, P1 ;  /* 0x0000001915157210 */ /* 0x000fc400007e241b */
[----:B---3--:R-:W-:Y:S01]  /*3310*/  IADD3 R3, P0, P1, R16, R3, R22 ;  /* 0x0000000310037210 */ /* 0x008fe2000791e016 */
[----:B------:R-:W2:Y:S03]  /*3320*/  LDS.128 R24, [UR4+0x80] ;  /* 0x00008004ff187984 */ /* 0x000ea60008000c00 */
[----:B------:R-:W-:Y:S02]  /*3330*/  IADD3.X R17, PT, PT, R17, R21, R23, P0, P1 ;  /* 0x0000001511117210 */ /* 0x000fe400007e2417 */
[----:B----4-:R-:W-:Y:S01]  /*3340*/  IADD3 R3, P0, P1, R12, R3, R18 ;  /* 0x000000030c037210 */ /* 0x010fe2000791e012 */
[----:B------:R-:W3:Y:S03]  /*3350*/  LDS.128 R20, [UR4+0x90] ;  /* 0x00009004ff147984 */ /* 0x000ee60008000c00 */
[----:B------:R-:W-:-:S02]  /*3360*/  IADD3.X R13, PT, PT, R13, R17, R19, P0, P1 ;  /* 0x000000110d0d7210 */ /* 0x000fc400007e2413 */
        /* <DEDUP_REMOVED lines=18> */
[----:B-1----:R-:W-:Y:S02]  /*3490*/  IADD3 R13, P0, P1, R4, R3, R14 ;  /* 0x00000003040d7210 */ /* 0x002fe4000791e00e */
[----:B------:R-:W0:Y:S02]  /*34a0*/  LDC.64 R2, c[0x0][0x380] ;  /* 0x0000e000ff027b82 */ /* 0x000e240000000a00 */
[----:B------:R-:W-:Y:S02]  /*34b0*/  IADD3.X R15, PT, PT, R5, R19, R15, P0, P1 ;  /* 0x00000013050f7210 */ /* 0x000fe400007e240f */
[----:B--2---:R-:W-:-:S04]  /*34c0*/  IADD3 R5, P0, P1, R8, R13, R6 ;  /* 0x0000000d08057210 */ /* 0x004fc8000791e006 */
[----:B------:R-:W-:Y:S02]  /*34d0*/  IADD3.X R7, PT, PT, R9, R15, R7, P0, P1 ;  /* 0x0000000f09077210 */ /* 0x000fe400007e2407 */
[----:B---3--:R-:W-:-:S04]  /*34e0*/  IADD3 R5, P0, P1, R24, R5, R10 ;  /* 0x0000000518057210 */ /* 0x008fc8000791e00a */
[----:B------:R-:W-:Y:S02]  /*34f0*/  IADD3.X R11, PT, PT, R25, R7, R11, P0, P1 ;  /* 0x00000007190b7210 */ /* 0x000fe400007e240b */
[----:B----4-:R-:W-:-:S04]  /*3500*/  IADD3 R5, P0, P1, R20, R5, R26 ;  /* 0x0000000514057210 */ /* 0x010fc8000791e01a */
[----:B------:R-:W-:Y:S02]  /*3510*/  IADD3.X R21, PT, PT, R21, R11, R27, P0, P1 ;  /* 0x0000000b15157210 */ /* 0x000fe400007e241b */
[----:B------:R-:W-:Y:S01]  /*3520*/  IADD3 R4, P0, PT, R5, R22, RZ ;  /* 0x0000001605047210 */ /* 0x000fe20007f1e0ff */
[----:B0-----:R-:W-:-:S04]  /*3530*/  IMAD.WIDE.U32 R2, R0, 0x8, R2 ;  /* 0x0000000800027825 */ /* 0x001fc800078e0002 */
[----:B------:R-:W-:-:S05]  /*3540*/  IMAD.X R5, R21, 0x1, R23, P0 ;  /* 0x0000000115057824 */ /* 0x000fca00000e0617 */
[----:B------:R-:W-:Y:S01]  /*3550*/  STG.E.64 desc[UR6][R2.64], R4 ;  /* 0x0000000402007986 */ /* 0x000fe2000c101b06 */
[----:B------:R-:W-:Y:S05]  /*3560*/  EXIT ;  /* 0x000000000000794d */ /* 0x000fea0003800000 */
        .weak           $__internal_0_$__cuda_sm20_sqrt_rn_f32_slowpath
        .type           $__internal_0_$__cuda_sm20_sqrt_rn_f32_slowpath,@function
        .size           $__internal_0_$__cuda_sm20_sqrt_rn_f32_slowpath,(.L_x_27 - $__internal_0_$__cuda_sm20_sqrt_rn_f32_slowpath)
$__internal_0_$__cuda_sm20_sqrt_rn_f32_slowpath:
[----:B------:R-:W-:-:S13]  /*3570*/  LOP3.LUT P1, RZ, R2, 0x7fffffff, RZ, 0xc0, !PT ;  /* 0x7fffffff02ff7812 */ /* 0x000fda000782c0ff */
[----:B------:R-:W-:Y:S01]  /*3580*/  @!P1 IMAD.MOV.U32 R3, RZ, RZ, R2 ;  /* 0x000000ffff039224 */ /* 0x000fe200078e0002 */
[----:B------:R-:W-:Y:S06]  /*3590*/  @!P1 BRA `(.L_x_25) ;  /* 0x0000000000409947 */ /* 0x000fec0003800000 */
[----:B------:R-:W-:-:S13]  /*35a0*/  FSETP.GEU.FTZ.AND P1, PT, R2, RZ, PT ;  /* 0x000000ff0200720b */ /* 0x000fda0003f3e000 */
[----:B------:R-:W-:Y:S01]  /*35b0*/  @!P1 IMAD.MOV.U32 R3, RZ, RZ, 0x7fffffff ;  /* 0x7fffffffff039424 */ /* 0x000fe200078e00ff */
[----:B------:R-:W-:Y:S06]  /*35c0*/  @!P1 BRA `(.L_x_25) ;  /* 0x0000000000349947 */ /* 0x000fec0003800000 */
[----:B------:R-:W-:-:S13]  /*35d0*/  FSETP.GTU.FTZ.AND P1, PT, |R2|, +INF , PT ;  /* 0x7f8000000200780b */ /* 0x000fda0003f3c200 */
[----:B------:R-:W-:Y:S01]  /*35e0*/  @P1 FADD.FTZ R3, R2, 1 ;  /* 0x3f80000002031421 */ /* 0x000fe20000010000 */
[----:B------:R-:W-:Y:S06]  /*35f0*/  @P1 BRA `(.L_x_25) ;  /* 0x0000000000281947 */ /* 0x000fec0003800000 */
[----:B------:R-:W-:-:S13]  /*3600*/  FSETP.NEU.FTZ.AND P1, PT, |R2|, +INF , PT ;  /* 0x7f8000000200780b */ /* 0x000fda0003f3d200 */
[----:B------:R-:W-:-:S04]  /*3610*/  @P1 FFMA R16, R2, 1.84467440737095516160e+19, RZ ;  /* 0x5f80000002101823 */ /* 0x000fc800000000ff */
[----:B------:R-:W0:Y:S02]  /*3620*/  @P1 MUFU.RSQ R3, R16 ;  /* 0x0000001000031308 */ /* 0x000e240000001400 */
[----:B0-----:R-:W-:Y:S01]  /*3630*/  @P1 FMUL.FTZ R19, R16, R3 ;  /* 0x0000000310131220 */ /* 0x001fe20000410000 */
[----:B------:R-:W-:Y:S01]  /*3640*/  @P1 FMUL.FTZ R20, R3, 0.5 ;  /* 0x3f00000003141820 */ /* 0x000fe20000410000 */
[----:B------:R-:W-:Y:S02]  /*3650*/  @!P1 IMAD.MOV.U32 R3, RZ, RZ, R2 ;  /* 0x000000ffff039224 */ /* 0x000fe400078e0002 */
[----:B------:R-:W-:-:S04]  /*3660*/  @P1 FADD.FTZ R18, -R19, -RZ ;  /* 0x800000ff13121221 */ /* 0x000fc80000010100 */
[----:B------:R-:W-:-:S04]  /*3670*/  @P1 FFMA R18, R19, R18, R16 ;  /* 0x0000001213121223 */ /* 0x000fc80000000010 */
[----:B------:R-:W-:-:S04]  /*3680*/  @P1 FFMA R18, R18, R20, R19 ;  /* 0x0000001412121223 */ /* 0x000fc80000000013 */
[----:B------:R-:W-:-:S07]  /*3690*/  @P1 FMUL.FTZ R3, R18, 2.3283064365386962891e-10 ;  /* 0x2f80000012031820 */ /* 0x000fce0000410000 */
.L_x_25:
[----:B------:R-:W-:Y:S02]  /*36a0*/  IMAD.MOV.U32 R16, RZ, RZ, R3 ;  /* 0x000000ffff107224 */ /* 0x000fe400078e0003 */
[----:B------:R-:W-:Y:S02]  /*36b0*/  IMAD.MOV.U32 R2, RZ, RZ, R21 ;  /* 0x000000ffff027224 */ /* 0x000fe400078e0015 */
[----:B------:R-:W-:-:S04]  /*36c0*/  IMAD.MOV.U32 R3, RZ, RZ, 0x0 ;  /* 0x00000000ff037424 */ /* 0x000fc800078e00ff */
[----:B------:R-:W-:Y:S05]  /*36d0*/  RET.REL.NODEC R2 `(_Z6kernelPy) ;  /* 0xffffffc802487950 */ /* 0x000fea0003c3ffff */
.L_x_26:
[----:B------:R-:W-:-:S00]  /*36e0*/  BRA `(.L_x_26) ;  /* 0xfffffffc00fc7947 */ /* 0x000fc0000383ffff */
[----:B------:R-:W-:-:S00]  /*36f0*/  NOP ;  /* 0x0000000000007918 */ /* 0x000fc00000000000 */
        /* <DEDUP_REMOVED lines=8> */
.L_x_27:


//--------------------- .nv.global.init           --------------------------
	.section	.nv.global.init,"aw",@progbits
	.align	4
.nv.global.init:
	.type		mrg32k3aM1SubSeq,@object
	.size		mrg32k3aM1SubSeq,(mrg32k3aM2SubSeq - mrg32k3aM1SubSeq)
mrg32k3aM1SubSeq:
        /*0000*/ 	.byte	0x0b, 0xcc, 0xee, 0x04, 0x73, 0x29, 0x8b, 0x6f, 0xf6, 0x53, 0x03, 0xf6, 0x23, 0xf6, 0xea, 0xda
        /* <DEDUP_REMOVED lines=125> */
	.type		mrg32k3aM2SubSeq,@object
	.size		mrg32k3aM2SubSeq,(mrg32k3aM1 - mrg32k3aM2SubSeq)
mrg32k3aM2SubSeq:
        /* <DEDUP_REMOVED lines=126> */
	.type		mrg32k3aM1,@object
	.size		mrg32k3aM1,(mrg32k3aM1Seq - mrg32k3aM1)
mrg32k3aM1:
        /* <DEDUP_REMOVED lines=144> */
	.type		mrg32k3aM1Seq,@object
	.size		mrg32k3aM1Seq,(mrg32k3aM2 - mrg32k3aM1Seq)
mrg32k3aM1Seq:
        /* <DEDUP_REMOVED lines=144> */
	.type		mrg32k3aM2,@object
	.size		mrg32k3aM2,(mrg32k3aM2Seq - mrg32k3aM2)
mrg32k3aM2:
        /* <DEDUP_REMOVED lines=144> */
	.type		mrg32k3aM2Seq,@object
	.size		mrg32k3aM2Seq,(precalc_xorwow_matrix - mrg32k3aM2Seq)
mrg32k3aM2Seq:
        /* <DEDUP_REMOVED lines=144> */
	.type		precalc_xorwow_matrix,@object
	.size		precalc_xorwow_matrix,(precalc_xorwow_offset_matrix - precalc_xorwow_matrix)
precalc_xorwow_matrix:
        /* <DEDUP_REMOVED lines=6400> */
	.type		precalc_xorwow_offset_matrix,@object
	.size		precalc_xorwow_offset_matrix,(.L_1 - precalc_xorwow_offset_matrix)
precalc_xorwow_offset_matrix:
        /* <DEDUP_REMOVED lines=6400> */
.L_1:


//--------------------- .nv.shared._Z6kernelPy    --------------------------
	.section	.nv.shared._Z6kernelPy,"aw",@nobits
	.sectionflags	@""
	.align	8
.nv.shared._Z6kernelPy:
	.zero		1280


//--------------------- .nv.shared.reserved.0     --------------------------
	.section	.nv.shared.reserved.0,"aw",@nobits
	.weak		__nv_reservedSMEM_offset_0_alias
	.size		__nv_reservedSMEM_offset_0_alias, 0, 64
	.other		__nv_reservedSMEM_offset_0_alias,@"STO_CUDA_RESERVED_SHARED STV_DEFAULT"
__nv_reservedSMEM_offset_0_alias:
	.zero		0
	.zero		64


//--------------------- .nv.constant0._Z6kernelPy --------------------------
	.section	.nv.constant0._Z6kernelPy,"a",@progbits
	.sectionflags	@""
	.align	4
.nv.constant0._Z6kernelPy:
	.zero		904


//--------------------- SYMBOLS --------------------------

	.type		.nv.reservedSmem.offset0,@object
	.size		.nv.reservedSmem.offset0,0x4
	.type		.nv.reservedSmem.cap,@object
	.size		.nv.reservedSmem.cap,0x4
